// auto-generated by cutlass_sweep.gemm — config: {"arch": "sm_90", "cluster_m": 1, "cluster_n": 1, "dtype": "fp16", "dtype_b": "fp16", "layout": "nt", "stages": 0, "tile_k": 128, "tile_m": 128, "tile_n": 64}
#include "cutlass/cutlass.h"
#include "cutlass/gemm/collective/collective_builder.hpp"
#include "cutlass/gemm/device/gemm_universal_adapter.h"
#include "cutlass/gemm/kernel/gemm_universal.hpp"
#include "cutlass/epilogue/collective/collective_builder.hpp"

using ElemA = cutlass::half_t;
using ElemB = cutlass::half_t;
using ElemCD = cutlass::half_t;
using Acc  = float;
using TileShape    = cute::Shape<cute::_128, cute::_64, cute::_128>;
using ClusterShape = cute::Shape<cute::_1, cute::_1, cute::_1>;

using CollectiveEpilogue = typename cutlass::epilogue::collective::CollectiveBuilder<
    cutlass::arch::Sm90, cutlass::arch::OpClassTensorOp,
    TileShape, ClusterShape,
    cutlass::epilogue::collective::EpilogueTileAuto,
    Acc, Acc,
    ElemCD, cutlass::layout::RowMajor, 128 / cutlass::sizeof_bits<ElemCD>::value,
    ElemCD, cutlass::layout::RowMajor, 128 / cutlass::sizeof_bits<ElemCD>::value,
    cutlass::epilogue::collective::EpilogueScheduleAuto
  >::CollectiveOp;

using CollectiveMainloop = typename cutlass::gemm::collective::CollectiveBuilder<
    cutlass::arch::Sm90, cutlass::arch::OpClassTensorOp,
    ElemA, cutlass::layout::RowMajor, 128 / cutlass::sizeof_bits<ElemA>::value,
    ElemB, cutlass::layout::ColumnMajor, 128 / cutlass::sizeof_bits<ElemB>::value,
    Acc,
    TileShape, ClusterShape,
    cutlass::gemm::collective::StageCountAutoCarveout<static_cast<int>(sizeof(typename CollectiveEpilogue::SharedStorage))>,
    cutlass::gemm::collective::KernelScheduleAuto
  >::CollectiveOp;

using GemmKernel = cutlass::gemm::kernel::GemmUniversal<
    cute::Shape<int,int,int,int>,
    CollectiveMainloop,
    CollectiveEpilogue
>;
using Gemm = cutlass::gemm::device::GemmUniversalAdapter<GemmKernel>;

// Force the device kernel symbol into the cubin without needing a host main.
auto* _anchor = &cutlass::device_kernel<GemmKernel>;


// ===== COMPILED SASS (sm_90a) =====

	.target	sm_90a

	.elftype	@"ET_EXEC"


//--------------------- .note.nv.tkinfo           --------------------------
	.section	.note.nv.tkinfo,"",@"SHT_NOTE"
	.sectionflags	@"SHF_NOTE_NV_TKINFO"
	.tkinfo
        /*0018*/ 	.word	0x00000002
        /*0030*/ 	.string	""
        /*0030*/ 	.string	"ptxas"
        /*0030*/ 	.string	"Cuda compilation tools, release 13.0, V13.0.88"
        /*0030*/ 	.string	"Build cuda_13.0.r13.0/compiler.36424714_0"
        /*0030*/ 	.string	"-arch sm_90a -m 64 "



//--------------------- .note.nv.cuinfo           --------------------------
	.section	.note.nv.cuinfo,"",@"SHT_NOTE"
	.sectionflags	@"SHF_NOTE_NV_CUINFO"
        /*0018*/ 	.short	0x0002
        /*001a*/ 	.short	0x005a
        /*001c*/ 	.short	0x0082
	.zero		2


//--------------------- .nv.info                  --------------------------
	.section	.nv.info,"",@"SHT_CUDA_INFO"
	.align	4


	//----- nvinfo : EIATTR_REGCOUNT
	.align		4
        /*0000*/ 	.byte	0x04, 0x2f
        /*0002*/ 	.short	(.L_15 - .L_14)
	.align		4
.L_14:
        /*0004*/ 	.word	index@(_ZN7cutlass13device_kernelINS_4gemm6kernel13GemmUniversalIN4cute5tupleIJiiiiEEENS1_10collective13CollectiveMmaINS1_34MainloopSm90TmaGmmaWarpSpecializedILi4ENS5_IJNS4_1CILi1EEESB_SB_EEENS1_35KernelTmaWarpSpecializedCooperativeEEENS5_IJNSA_ILi128EEENSA_ILi64EEESF_EEENS_6half_tENS5_IJlSB_lEEESI_SJ_NS4_8TiledMMAINS4_8MMA_AtomIJNS4_4SM904GMMA25MMA_64x64x16_F32F16F16_SSILNSN_5MajorE0ELSP_0ELNSN_7ScaleInE1ELSQ_1EEEEEENS4_6LayoutINS5_IJNSA_ILi2EEESB_SB_EEENS5_IJSB_NSA_ILi0EEESW_EEEEENS5_IJNS4_10UnderscoreESZ_SZ_EEEEENS4_13SM90_TMA_LOADENS4_14ComposedLayoutINS4_7SwizzleILi3ELi4ELi3EEENS4_18smem_ptr_flag_bitsILi16EEENST_INS5_IJNSA_ILi8EEESG_EEENS5_IJSG_SB_EEEEEEEvNS4_8identityES12_S1C_vS1D_EENS_8epilogue10collective6detail29Sm90TmaWarpSpecializedAdapterINS1G_15DefaultEpilogueISI_SJ_SJ_NS1F_6thread17LinearCombinationISI_Li1EffLNS1K_9ScaleType4KindE0ELNS_15FloatRoundStyleE2ESI_EENS1_15EpilogueDefaultEEEEEvvEEEEvNT_6ParamsE)
        /*0008*/ 	.word	0x000000a8


	//----- nvinfo : EIATTR_FRAME_SIZE
	.align		4
.L_15:
        /*000c*/ 	.byte	0x04, 0x11
        /*000e*/ 	.short	(.L_17 - .L_16)
	.align		4
.L_16:
        /*0010*/ 	.word	index@(_ZN7cutlass13device_kernelINS_4gemm6kernel13GemmUniversalIN4cute5tupleIJiiiiEEENS1_10collective13CollectiveMmaINS1_34MainloopSm90TmaGmmaWarpSpecializedILi4ENS5_IJNS4_1CILi1EEESB_SB_EEENS1_35KernelTmaWarpSpecializedCooperativeEEENS5_IJNSA_ILi128EEENSA_ILi64EEESF_EEENS_6half_tENS5_IJlSB_lEEESI_SJ_NS4_8TiledMMAINS4_8MMA_AtomIJNS4_4SM904GMMA25MMA_64x64x16_F32F16F16_SSILNSN_5MajorE0ELSP_0ELNSN_7ScaleInE1ELSQ_1EEEEEENS4_6LayoutINS5_IJNSA_ILi2EEESB_SB_EEENS5_IJSB_NSA_ILi0EEESW_EEEEENS5_IJNS4_10UnderscoreESZ_SZ_EEEEENS4_13SM90_TMA_LOADENS4_14ComposedLayoutINS4_7SwizzleILi3ELi4ELi3EEENS4_18smem_ptr_flag_bitsILi16EEENST_INS5_IJNSA_ILi8EEESG_EEENS5_IJSG_SB_EEEEEEEvNS4_8identityES12_S1C_vS1D_EENS_8epilogue10collective6detail29Sm90TmaWarpSpecializedAdapterINS1G_15DefaultEpilogueISI_SJ_SJ_NS1F_6thread17LinearCombinationISI_Li1EffLNS1K_9ScaleType4KindE0ELNS_15FloatRoundStyleE2ESI_EENS1_15EpilogueDefaultEEEEEvvEEEEvNT_6ParamsE)
        /*0014*/ 	.word	0x00000000


	//----- nvinfo : EIATTR_MIN_STACK_SIZE
	.align		4
.L_17:
        /*0018*/ 	.byte	0x04, 0x12
        /*001a*/ 	.short	(.L_19 - .L_18)
	.align		4
.L_18:
        /*001c*/ 	.word	index@(_ZN7cutlass13device_kernelINS_4gemm6kernel13GemmUniversalIN4cute5tupleIJiiiiEEENS1_10collective13CollectiveMmaINS1_34MainloopSm90TmaGmmaWarpSpecializedILi4ENS5_IJNS4_1CILi1EEESB_SB_EEENS1_35KernelTmaWarpSpecializedCooperativeEEENS5_IJNSA_ILi128EEENSA_ILi64EEESF_EEENS_6half_tENS5_IJlSB_lEEESI_SJ_NS4_8TiledMMAINS4_8MMA_AtomIJNS4_4SM904GMMA25MMA_64x64x16_F32F16F16_SSILNSN_5MajorE0ELSP_0ELNSN_7ScaleInE1ELSQ_1EEEEEENS4_6LayoutINS5_IJNSA_ILi2EEESB_SB_EEENS5_IJSB_NSA_ILi0EEESW_EEEEENS5_IJNS4_10UnderscoreESZ_SZ_EEEEENS4_13SM90_TMA_LOADENS4_14ComposedLayoutINS4_7SwizzleILi3ELi4ELi3EEENS4_18smem_ptr_flag_bitsILi16EEENST_INS5_IJNSA_ILi8EEESG_EEENS5_IJSG_SB_EEEEEEEvNS4_8identityES12_S1C_vS1D_EENS_8epilogue10collective6detail29Sm90TmaWarpSpecializedAdapterINS1G_15DefaultEpilogueISI_SJ_SJ_NS1F_6thread17LinearCombinationISI_Li1EffLNS1K_9ScaleType4KindE0ELNS_15FloatRoundStyleE2ESI_EENS1_15EpilogueDefaultEEEEEvvEEEEvNT_6ParamsE)
        /*0020*/ 	.word	0x00000000
.L_19:


//--------------------- .nv.compat                --------------------------
	.section	.nv.compat,"",@"SHT_CUDA_COMPAT_INFO"
	.align	4
        /*0000*/ 	.byte	0x02, 0x09, 0x01, 0x00, 0x02, 0x02, 0x04, 0x00, 0x02, 0x05, 0x05, 0x00, 0x03, 0x07, 0x01, 0x01
        /*0010*/ 	.byte	0x02, 0x03, 0x01, 0x00, 0x02, 0x06, 0x01, 0x00, 0x04, 0x0b, 0x08, 0x00, 0x00, 0x00, 0x00, 0x00
        /*0020*/ 	.byte	0x00, 0x00, 0x00, 0x00


//--------------------- .nv.info._ZN7cutlass13device_kernelINS_4gemm6kernel13GemmUniversalIN4cute5tupleIJiiiiEEENS1_10collective13CollectiveMmaINS1_34MainloopSm90TmaGmmaWarpSpecializedILi4ENS5_IJNS4_1CILi1EEESB_SB_EEENS1_35KernelTmaWarpSpecializedCooperativeEEENS5_IJNSA_ILi128EEENSA_ILi64EEESF_EEENS_6half_tENS5_IJlSB_lEEESI_SJ_NS4_8TiledMMAINS4_8MMA_AtomIJNS4_4SM904GMMA25MMA_64x64x16_F32F16F16_SSILNSN_5MajorE0ELSP_0ELNSN_7ScaleInE1ELSQ_1EEEEEENS4_6LayoutINS5_IJNSA_ILi2EEESB_SB_EEENS5_IJSB_NSA_ILi0EEESW_EEEEENS5_IJNS4_10UnderscoreESZ_SZ_EEEEENS4_13SM90_TMA_LOADENS4_14ComposedLayoutINS4_7SwizzleILi3ELi4ELi3EEENS4_18smem_ptr_flag_bitsILi16EEENST_INS5_IJNSA_ILi8EEESG_EEENS5_IJSG_SB_EEEEEEEvNS4_8identityES12_S1C_vS1D_EENS_8epilogue10collective6detail29Sm90TmaWarpSpecializedAdapterINS1G_15DefaultEpilogueISI_SJ_SJ_NS1F_6thread17LinearCombinationISI_Li1EffLNS1K_9ScaleType4KindE0ELNS_15FloatRoundStyleE2ESI_EENS1_15EpilogueDefaultEEEEEvvEEEEvNT_6ParamsE --------------------------
	.section	.nv.info._ZN7cutlass13device_kernelINS_4gemm6kernel13GemmUniversalIN4cute5tupleIJiiiiEEENS1_10collective13CollectiveMmaINS1_34MainloopSm90TmaGmmaWarpSpecializedILi4ENS5_IJNS4_1CILi1EEESB_SB_EEENS1_35KernelTmaWarpSpecializedCooperativeEEENS5_IJNSA_ILi128EEENSA_ILi64EEESF_EEENS_6half_tENS5_IJlSB_lEEESI_SJ_NS4_8TiledMMAINS4_8MMA_AtomIJNS4_4SM904GMMA25MMA_64x64x16_F32F16F16_SSILNSN_5MajorE0ELSP_0ELNSN_7ScaleInE1ELSQ_1EEEEEENS4_6LayoutINS5_IJNSA_ILi2EEESB_SB_EEENS5_IJSB_NSA_ILi0EEESW_EEEEENS5_IJNS4_10UnderscoreESZ_SZ_EEEEENS4_13SM90_TMA_LOADENS4_14ComposedLayoutINS4_7SwizzleILi3ELi4ELi3EEENS4_18smem_ptr_flag_bitsILi16EEENST_INS5_IJNSA_ILi8EEESG_EEENS5_IJSG_SB_EEEEEEEvNS4_8identityES12_S1C_vS1D_EENS_8epilogue10collective6detail29Sm90TmaWarpSpecializedAdapterINS1G_15DefaultEpilogueISI_SJ_SJ_NS1F_6thread17LinearCombinationISI_Li1EffLNS1K_9ScaleType4KindE0ELNS_15FloatRoundStyleE2ESI_EENS1_15EpilogueDefaultEEEEEvvEEEEvNT_6ParamsE,"",@"SHT_CUDA_INFO"
	.sectionflags	@""
	.align	4


	//----- nvinfo : EIATTR_CUDA_API_VERSION
	.align		4
        /*0000*/ 	.byte	0x04, 0x37
        /*0002*/ 	.short	(.L_21 - .L_20)
.L_20:
        /*0004*/ 	.word	0x00000082


	//----- nvinfo : EIATTR_KPARAM_INFO
	.align		4
.L_21:
        /*0008*/ 	.byte	0x04, 0x17
        /*000a*/ 	.short	(.L_23 - .L_22)
.L_22:
        /*000c*/ 	.word	0x00000000
        /*0010*/ 	.short	0x0000
        /*0012*/ 	.short	0x0070
        /*0014*/ 	.byte	0x00, 0xf0, 0x01, 0x10


	//----- nvinfo : EIATTR_SPARSE_MMA_MASK
	.align		4
.L_23:
        /*0018*/ 	.byte	0x03, 0x50
        /*001a*/ 	.short	0x0000


	//----- nvinfo : EIATTR_MAXREG_COUNT
	.align		4
        /*001c*/ 	.byte	0x03, 0x1b
        /*001e*/ 	.short	0x00a8


	//----- nvinfo : EIATTR_NUM_BARRIERS
	.align		4
        /*0020*/ 	.byte	0x02, 0x4c
        /*0022*/ 	.byte	0x01
	.zero		1


	//----- nvinfo : EIATTR_EXTERNS
	.align		4
        /*0024*/ 	.byte	0x04, 0x0f
        /*0026*/ 	.short	(.L_25 - .L_24)


	//   ....[0]....
	.align		4
.L_24:
        /*0028*/ 	.word	index@(__assertfail)


	//----- nvinfo : EIATTR_MERCURY_ISA_VERSION
	.align		4
.L_25:
        /*002c*/ 	.byte	0x03, 0x5f
        /*002e*/ 	.short	0x0101


	//----- nvinfo : EIATTR_INT_WARP_WIDE_INSTR_OFFSETS
	.align		4
        /*0030*/ 	.byte	0x04, 0x31
        /*0032*/ 	.short	(.L_27 - .L_26)


	//   ....[0]....
.L_26:
        /*0034*/ 	.word	0x000003b0


	//   ....[1]....
        /*0038*/ 	.word	0x000003c0


	//   ....[2]....
        /*003c*/ 	.word	0x000004e0


	//----- nvinfo : EIATTR_COOP_GROUP_MASK_REGIDS
	.align		4
.L_27:
        /*0040*/ 	.byte	0x04, 0x29
        /*0042*/ 	.short	(.L_29 - .L_28)


	//   ....[0]....
.L_28:
        /*0044*/ 	.word	0xffffffff


	//   ....[1]....
        /*0048*/ 	.word	0xffffffff


	//   ....[2]....
        /*004c*/ 	.word	0xffffffff


	//   ....[3]....
        /*0050*/ 	.word	0xffffffff


	//   ....[4]....
        /*0054*/ 	.word	0xffffffff


	//----- nvinfo : EIATTR_COOP_GROUP_INSTR_OFFSETS
	.align		4
.L_29:
        /*0058*/ 	.byte	0x04, 0x28
        /*005a*/ 	.short	(.L_31 - .L_30)


	//   ....[0]....
.L_30:
        /*005c*/ 	.word	0x00000060


	//   ....[1]....
        /*0060*/ 	.word	0x00000070


	//   ....[2]....
        /*0064*/ 	.word	0x00000130


	//   ....[3]....
        /*0068*/ 	.word	0x000002c0


	//   ....[4]....
        /*006c*/ 	.word	0x000011c0


	//----- nvinfo : EIATTR_REG_RECONFIG
	.align		4
.L_31:
        /*0070*/ 	.byte	0x01, 0x54
	.zero		2


	//----- nvinfo : EIATTR_SYSCALL_OFFSETS
	.align		4
        /*0074*/ 	.byte	0x04, 0x46
        /*0076*/ 	.short	(.L_33 - .L_32)


	//   ....[0]....
.L_32:
        /*0078*/ 	.word	0x000013b0


	//----- nvinfo : EIATTR_MBARRIER_INSTR_OFFSETS
	.align		4
.L_33:
        /*007c*/ 	.byte	0x04, 0x39
        /*007e*/ 	.short	(.L_35 - .L_34)


	//   ....[0]....
.L_34:
        /*0080*/ 	.word	0x00000230
        /*0084*/ 	.word	0x000000ff
        /*0088*/ 	.word	0x00000000
        /*008c*/ 	.short	0x0100
        /*008e*/ 	.byte	0x08
	.zero		1


	//   ....[1]....
        /*0090*/ 	.word	0x00000240
        /*0094*/ 	.word	0x000000ff
        /*0098*/ 	.word	0x00000020
        /*009c*/ 	.short	0x0100
        /*009e*/ 	.byte	0x08
	.zero		1


	//   ....[2]....
        /*00a0*/ 	.word	0x00000250
        /*00a4*/ 	.word	0x000000ff
        /*00a8*/ 	.word	0x00000008
        /*00ac*/ 	.short	0x0100
        /*00ae*/ 	.byte	0x08
	.zero		1


	//   ....[3]....
        /*00b0*/ 	.word	0x00000260
        /*00b4*/ 	.word	0x000000ff
        /*00b8*/ 	.word	0x00000028
        /*00bc*/ 	.short	0x0100
        /*00be*/ 	.byte	0x08
	.zero		1


	//   ....[4]....
        /*00c0*/ 	.word	0x00000270
        /*00c4*/ 	.word	0x000000ff
        /*00c8*/ 	.word	0x00000010
        /*00cc*/ 	.short	0x0100
        /*00ce*/ 	.byte	0x08
	.zero		1


	//   ....[5]....
        /*00d0*/ 	.word	0x00000280
        /*00d4*/ 	.word	0x000000ff
        /*00d8*/ 	.word	0x00000030
        /*00dc*/ 	.short	0x0100
        /*00de*/ 	.byte	0x08
	.zero		1


	//   ....[6]....
        /*00e0*/ 	.word	0x00000290
        /*00e4*/ 	.word	0x000000ff
        /*00e8*/ 	.word	0x00000018
        /*00ec*/ 	.short	0x0100
        /*00ee*/ 	.byte	0x08
	.zero		1


	//   ....[7]....
        /*00f0*/ 	.word	0x000002a0
        /*00f4*/ 	.word	0x000000ff
        /*00f8*/ 	.word	0x00000038
        /*00fc*/ 	.short	0x0100
        /*00fe*/ 	.byte	0x08
	.zero		1


	//   ....[8]....
        /*0100*/ 	.word	0x00000560
        /*0104*/ 	.word	0x000000ff
        /*0108*/ 	.word	0x00000050
        /*010c*/ 	.short	0x0100
        /*010e*/ 	.byte	0x08
	.zero		1


	//   ....[9]....
        /*0110*/ 	.word	0x000005c0
        /*0114*/ 	.word	0x000000ff
        /*0118*/ 	.word	0x00000058
        /*011c*/ 	.short	0x0100
        /*011e*/ 	.byte	0x08
	.zero		1


	//   ....[10]....
        /*0120*/ 	.word	0x00001430
        /*0124*/ 	.word	0x00000003
        /*0128*/ 	.word	0x00000000
        /*012c*/ 	.short	0x010a
        /*012e*/ 	.byte	0x3f
	.zero		1


	//   ....[11]....
        /*0130*/ 	.word	0x00001490
        /*0134*/ 	.word	0x00000003
        /*0138*/ 	.word	0x00000000
        /*013c*/ 	.short	0x010a
        /*013e*/ 	.byte	0x3f
	.zero		1


	//   ....[12]....
        /*0140*/ 	.word	0x000019a0
        /*0144*/ 	.word	0x000000ff
        /*0148*/ 	.word	0x00000000
        /*014c*/ 	.short	0x010a
        /*014e*/ 	.byte	0x08
	.zero		1


	//   ....[13]....
        /*0150*/ 	.word	0x000019e0
        /*0154*/ 	.word	0x000000ff
        /*0158*/ 	.word	0x00000000
        /*015c*/ 	.short	0x010a
        /*015e*/ 	.byte	0x08
	.zero		1


	//   ....[14]....
        /*0160*/ 	.word	0x00001e00
        /*0164*/ 	.word	0x000000ff
        /*0168*/ 	.word	0x00000000
        /*016c*/ 	.short	0x0101
        /*016e*/ 	.byte	0x07
	.zero		1


	//   ....[15]....
        /*0170*/ 	.word	0x00001fc0
        /*0174*/ 	.word	0x000000ff
        /*0178*/ 	.word	0x00000000
        /*017c*/ 	.short	0x0101
        /*017e*/ 	.byte	0x04
	.zero		1


	//   ....[16]....
        /*0180*/ 	.word	0x00005370
        /*0184*/ 	.word	0x0000000e
        /*0188*/ 	.word	0x00000020
        /*018c*/ 	.short	0x010a
        /*018e*/ 	.byte	0x3f
	.zero		1


	//   ....[17]....
        /*0190*/ 	.word	0x000057f0
        /*0194*/ 	.word	0x00000005
        /*0198*/ 	.word	0x00000058
        /*019c*/ 	.short	0x0101
        /*019e*/ 	.byte	0x3f
	.zero		1


	//   ....[18]....
        /*01a0*/ 	.word	0x00005f00
        /*01a4*/ 	.word	0x00000007
        /*01a8*/ 	.word	0x00000000
        /*01ac*/ 	.short	0x010a
        /*01ae*/ 	.byte	0x3f
	.zero		1


	//   ....[19]....
        /*01b0*/ 	.word	0x00005f80
        /*01b4*/ 	.word	0x00000008
        /*01b8*/ 	.word	0x00000000
        /*01bc*/ 	.short	0x010a
        /*01be*/ 	.byte	0x3f
	.zero		1


	//   ....[20]....
        /*01c0*/ 	.word	0x00006010
        /*01c4*/ 	.word	0x0000000b
        /*01c8*/ 	.word	0x00000000
        /*01cc*/ 	.short	0x010a
        /*01ce*/ 	.byte	0x3f
	.zero		1


	//   ....[21]....
        /*01d0*/ 	.word	0x000060a0
        /*01d4*/ 	.word	0x00000003
        /*01d8*/ 	.word	0x00000000
        /*01dc*/ 	.short	0x010a
        /*01de*/ 	.byte	0x3f
	.zero		1


	//   ....[22]....
        /*01e0*/ 	.word	0x00006100
        /*01e4*/ 	.word	0x00000003
        /*01e8*/ 	.word	0x00000000
        /*01ec*/ 	.short	0x010a
        /*01ee*/ 	.byte	0x3f
	.zero		1


	//   ....[23]....
        /*01f0*/ 	.word	0x00006160
        /*01f4*/ 	.word	0x00000004
        /*01f8*/ 	.word	0x00000000
        /*01fc*/ 	.short	0x010a
        /*01fe*/ 	.byte	0x3f
	.zero		1


	//   ....[24]....
        /*0200*/ 	.word	0x00006230
        /*0204*/ 	.word	0x0000000e
        /*0208*/ 	.word	0x00000020
        /*020c*/ 	.short	0x010a
        /*020e*/ 	.byte	0x3f
	.zero		1


	//   ....[25]....
        /*0210*/ 	.word	0x00006300
        /*0214*/ 	.word	0x00000007
        /*0218*/ 	.word	0x00000000
        /*021c*/ 	.short	0x010a
        /*021e*/ 	.byte	0x3f
	.zero		1


	//   ....[26]....
        /*0220*/ 	.word	0x00006350
        /*0224*/ 	.word	0x00000008
        /*0228*/ 	.word	0x00000000
        /*022c*/ 	.short	0x010a
        /*022e*/ 	.byte	0x3f
	.zero		1


	//   ....[27]....
        /*0230*/ 	.word	0x000063a0
        /*0234*/ 	.word	0x0000000b
        /*0238*/ 	.word	0x00000000
        /*023c*/ 	.short	0x010a
        /*023e*/ 	.byte	0x3f
	.zero		1


	//----- nvinfo : EIATTR_NUM_MBARRIERS
	.align		4
.L_35:
        /*0240*/ 	.byte	0x03, 0x38
        /*0242*/ 	.short	0x000a


	//----- nvinfo : EIATTR_EXIT_INSTR_OFFSETS
	.align		4
        /*0244*/ 	.byte	0x04, 0x1c
        /*0246*/ 	.short	(.L_37 - .L_36)


	//   ....[0]....
.L_36:
        /*0248*/ 	.word	0x00000660


	//   ....[1]....
        /*024c*/ 	.word	0x00000f20


	//   ....[2]....
        /*0250*/ 	.word	0x00004a50


	//   ....[3]....
        /*0254*/ 	.word	0x00005080


	//   ....[4]....
        /*0258*/ 	.word	0x000060f0


	//----- nvinfo : EIATTR_MAX_THREADS
	.align		4
.L_37:
        /*025c*/ 	.byte	0x04, 0x05
        /*025e*/ 	.short	(.L_39 - .L_38)
.L_38:
        /*0260*/ 	.word	0x00000180
        /*0264*/ 	.word	0x00000001
        /*0268*/ 	.word	0x00000001


	//----- nvinfo : EIATTR_CRS_STACK_SIZE
	.align		4
.L_39:
        /*026c*/ 	.byte	0x04, 0x1e
        /*026e*/ 	.short	(.L_41 - .L_40)
.L_40:
        /*0270*/ 	.word	0x00000000


	//----- nvinfo : EIATTR_CBANK_PARAM_SIZE
	.align		4
.L_41:
        /*0274*/ 	.byte	0x03, 0x19
        /*0276*/ 	.short	0x0470


	//----- nvinfo : EIATTR_PARAM_CBANK
	.align		4
        /*0278*/ 	.byte	0x04, 0x0a
        /*027a*/ 	.short	(.L_43 - .L_42)
	.align		4
.L_42:
        /*027c*/ 	.word	index@(.nv.constant0._ZN7cutlass13device_kernelINS_4gemm6kernel13GemmUniversalIN4cute5tupleIJiiiiEEENS1_10collective13CollectiveMmaINS1_34MainloopSm90TmaGmmaWarpSpecializedILi4ENS5_IJNS4_1CILi1EEESB_SB_EEENS1_35KernelTmaWarpSpecializedCooperativeEEENS5_IJNSA_ILi128EEENSA_ILi64EEESF_EEENS_6half_tENS5_IJlSB_lEEESI_SJ_NS4_8TiledMMAINS4_8MMA_AtomIJNS4_4SM904GMMA25MMA_64x64x16_F32F16F16_SSILNSN_5MajorE0ELSP_0ELNSN_7ScaleInE1ELSQ_1EEEEEENS4_6LayoutINS5_IJNSA_ILi2EEESB_SB_EEENS5_IJSB_NSA_ILi0EEESW_EEEEENS5_IJNS4_10UnderscoreESZ_SZ_EEEEENS4_13SM90_TMA_LOADENS4_14ComposedLayoutINS4_7SwizzleILi3ELi4ELi3EEENS4_18smem_ptr_flag_bitsILi16EEENST_INS5_IJNSA_ILi8EEESG_EEENS5_IJSG_SB_EEEEEEEvNS4_8identityES12_S1C_vS1D_EENS_8epilogue10collective6detail29Sm90TmaWarpSpecializedAdapterINS1G_15DefaultEpilogueISI_SJ_SJ_NS1F_6thread17LinearCombinationISI_Li1EffLNS1K_9ScaleType4KindE0ELNS_15FloatRoundStyleE2ESI_EENS1_15EpilogueDefaultEEEEEvvEEEEvNT_6ParamsE)
        /*0280*/ 	.short	0x0210
        /*0282*/ 	.short	0x0470


	//----- nvinfo : EIATTR_SW_WAR
	.align		4
.L_43:
        /*0284*/ 	.byte	0x04, 0x36
        /*0286*/ 	.short	(.L_45 - .L_44)
.L_44:
        /*0288*/ 	.word	0x00000008
.L_45:


//--------------------- .nv.callgraph             --------------------------
	.section	.nv.callgraph,"",@"SHT_CUDA_CALLGRAPH"
	.align	4
	.sectionentsize	8
	.align		4
        /*0000*/ 	.word	0x00000000
	.align		4
        /*0004*/ 	.word	0xffffffff
	.align		4
        /*0008*/ 	.word	index@(_ZN7cutlass13device_kernelINS_4gemm6kernel13GemmUniversalIN4cute5tupleIJiiiiEEENS1_10collective13CollectiveMmaINS1_34MainloopSm90TmaGmmaWarpSpecializedILi4ENS5_IJNS4_1CILi1EEESB_SB_EEENS1_35KernelTmaWarpSpecializedCooperativeEEENS5_IJNSA_ILi128EEENSA_ILi64EEESF_EEENS_6half_tENS5_IJlSB_lEEESI_SJ_NS4_8TiledMMAINS4_8MMA_AtomIJNS4_4SM904GMMA25MMA_64x64x16_F32F16F16_SSILNSN_5MajorE0ELSP_0ELNSN_7ScaleInE1ELSQ_1EEEEEENS4_6LayoutINS5_IJNSA_ILi2EEESB_SB_EEENS5_IJSB_NSA_ILi0EEESW_EEEEENS5_IJNS4_10UnderscoreESZ_SZ_EEEEENS4_13SM90_TMA_LOADENS4_14ComposedLayoutINS4_7SwizzleILi3ELi4ELi3EEENS4_18smem_ptr_flag_bitsILi16EEENST_INS5_IJNSA_ILi8EEESG_EEENS5_IJSG_SB_EEEEEEEvNS4_8identityES12_S1C_vS1D_EENS_8epilogue10collective6detail29Sm90TmaWarpSpecializedAdapterINS1G_15DefaultEpilogueISI_SJ_SJ_NS1F_6thread17LinearCombinationISI_Li1EffLNS1K_9ScaleType4KindE0ELNS_15FloatRoundStyleE2ESI_EENS1_15EpilogueDefaultEEEEEvvEEEEvNT_6ParamsE)
	.align		4
        /*000c*/ 	.word	index@(__assertfail)
	.align		4
        /*0010*/ 	.word	0x00000000
	.align		4
        /*0014*/ 	.word	0xfffffffe
	.align		4
        /*0018*/ 	.word	0x00000000
	.align		4
        /*001c*/ 	.word	0xfffffffd
	.align		4
        /*0020*/ 	.word	0x00000000
	.align		4
        /*0024*/ 	.word	0xfffffffc


//--------------------- .nv.constant4             --------------------------
	.section	.nv.constant4,"a",@progbits
	.align	8
	.align		8
.nv.constant4:
        /*0000*/ 	.dword	__assertfail
	.align		8
        /*0008*/ 	.dword	__unnamed_1
	.align		8
        /*0010*/ 	.dword	_ZN40_INTERNAL_220166fc_4_k_cu_1ab16116_301574cuda3std3__45__cpo5beginE
	.align		8
        /*0018*/ 	.dword	_ZN40_INTERNAL_220166fc_4_k_cu_1ab16116_301574cuda3std3__45__cpo3endE
	.align		8
        /*0020*/ 	.dword	_ZN40_INTERNAL_220166fc_4_k_cu_1ab16116_301574cuda3std3__45__cpo6cbeginE
	.align		8
        /*0028*/ 	.dword	_ZN40_INTERNAL_220166fc_4_k_cu_1ab16116_301574cuda3std3__45__cpo4cendE
	.align		8
        /*0030*/ 	.dword	_ZN40_INTERNAL_220166fc_4_k_cu_1ab16116_301574cuda3std3__442_GLOBAL__N__220166fc_4_k_cu_1ab16116_301576ignoreE
	.align		8
        /*0038*/ 	.dword	_ZN40_INTERNAL_220166fc_4_k_cu_1ab16116_301574cuda3std3__419piecewise_constructE
	.align		8
        /*0040*/ 	.dword	_ZN40_INTERNAL_220166fc_4_k_cu_1ab16116_301574cuda3std3__48in_placeE
	.align		8
        /*0048*/ 	.dword	_ZN40_INTERNAL_220166fc_4_k_cu_1ab16116_301574cuda3std6ranges3__45__cpo4swapE
	.align		8
        /*0050*/ 	.dword	_ZN40_INTERNAL_220166fc_4_k_cu_1ab16116_301574cuda3std6ranges3__45__cpo9iter_moveE
	.align		8
        /*0058*/ 	.dword	_ZN40_INTERNAL_220166fc_4_k_cu_1ab16116_301574cute7productE
	.align		8
        /*0060*/ 	.dword	_ZN40_INTERNAL_220166fc_4_k_cu_1ab16116_301574cute1_E
	.align		8
        /*0068*/ 	.dword	$str$22
	.align		8
        /*0070*/ 	.dword	$str$23


//--------------------- .text._ZN7cutlass13device_kernelINS_4gemm6kernel13GemmUniversalIN4cute5tupleIJiiiiEEENS1_10collective13CollectiveMmaINS1_34MainloopSm90TmaGmmaWarpSpecializedILi4ENS5_IJNS4_1CILi1EEESB_SB_EEENS1_35KernelTmaWarpSpecializedCooperativeEEENS5_IJNSA_ILi128EEENSA_ILi64EEESF_EEENS_6half_tENS5_IJlSB_lEEESI_SJ_NS4_8TiledMMAINS4_8MMA_AtomIJNS4_4SM904GMMA25MMA_64x64x16_F32F16F16_SSILNSN_5MajorE0ELSP_0ELNSN_7ScaleInE1ELSQ_1EEEEEENS4_6LayoutINS5_IJNSA_ILi2EEESB_SB_EEENS5_IJSB_NSA_ILi0EEESW_EEEEENS5_IJNS4_10UnderscoreESZ_SZ_EEEEENS4_13SM90_TMA_LOADENS4_14ComposedLayoutINS4_7SwizzleILi3ELi4ELi3EEENS4_18smem_ptr_flag_bitsILi16EEENST_INS5_IJNSA_ILi8EEESG_EEENS5_IJSG_SB_EEEEEEEvNS4_8identityES12_S1C_vS1D_EENS_8epilogue10collective6detail29Sm90TmaWarpSpecializedAdapterINS1G_15DefaultEpilogueISI_SJ_SJ_NS1F_6thread17LinearCombinationISI_Li1EffLNS1K_9ScaleType4KindE0ELNS_15FloatRoundStyleE2ESI_EENS1_15EpilogueDefaultEEEEEvvEEEEvNT_6ParamsE --------------------------
	.section	.text._ZN7cutlass13device_kernelINS_4gemm6kernel13GemmUniversalIN4cute5tupleIJiiiiEEENS1_10collective13CollectiveMmaINS1_34MainloopSm90TmaGmmaWarpSpecializedILi4ENS5_IJNS4_1CILi1EEESB_SB_EEENS1_35KernelTmaWarpSpecializedCooperativeEEENS5_IJNSA_ILi128EEENSA_ILi64EEESF_EEENS_6half_tENS5_IJlSB_lEEESI_SJ_NS4_8TiledMMAINS4_8MMA_AtomIJNS4_4SM904GMMA25MMA_64x64x16_F32F16F16_SSILNSN_5MajorE0ELSP_0ELNSN_7ScaleInE1ELSQ_1EEEEEENS4_6LayoutINS5_IJNSA_ILi2EEESB_SB_EEENS5_IJSB_NSA_ILi0EEESW_EEEEENS5_IJNS4_10UnderscoreESZ_SZ_EEEEENS4_13SM90_TMA_LOADENS4_14ComposedLayoutINS4_7SwizzleILi3ELi4ELi3EEENS4_18smem_ptr_flag_bitsILi16EEENST_INS5_IJNSA_ILi8EEESG_EEENS5_IJSG_SB_EEEEEEEvNS4_8identityES12_S1C_vS1D_EENS_8epilogue10collective6detail29Sm90TmaWarpSpecializedAdapterINS1G_15DefaultEpilogueISI_SJ_SJ_NS1F_6thread17LinearCombinationISI_Li1EffLNS1K_9ScaleType4KindE0ELNS_15FloatRoundStyleE2ESI_EENS1_15EpilogueDefaultEEEEEvvEEEEvNT_6ParamsE,"ax",@progbits
	.align	128
.text._ZN7cutlass13device_kernelINS_4gemm6kernel13GemmUniversalIN4cute5tupleIJiiiiEEENS1_10collective13CollectiveMmaINS1_34MainloopSm90TmaGmmaWarpSpecializedILi4ENS5_IJNS4_1CILi1EEESB_SB_EEENS1_35KernelTmaWarpSpecializedCooperativeEEENS5_IJNSA_ILi128EEENSA_ILi64EEESF_EEENS_6half_tENS5_IJlSB_lEEESI_SJ_NS4_8TiledMMAINS4_8MMA_AtomIJNS4_4SM904GMMA25MMA_64x64x16_F32F16F16_SSILNSN_5MajorE0ELSP_0ELNSN_7ScaleInE1ELSQ_1EEEEEENS4_6LayoutINS5_IJNSA_ILi2EEESB_SB_EEENS5_IJSB_NSA_ILi0EEESW_EEEEENS5_IJNS4_10UnderscoreESZ_SZ_EEEEENS4_13SM90_TMA_LOADENS4_14ComposedLayoutINS4_7SwizzleILi3ELi4ELi3EEENS4_18smem_ptr_flag_bitsILi16EEENST_INS5_IJNSA_ILi8EEESG_EEENS5_IJSG_SB_EEEEEEEvNS4_8identityES12_S1C_vS1D_EENS_8epilogue10collective6detail29Sm90TmaWarpSpecializedAdapterINS1G_15DefaultEpilogueISI_SJ_SJ_NS1F_6thread17LinearCombinationISI_Li1EffLNS1K_9ScaleType4KindE0ELNS_15FloatRoundStyleE2ESI_EENS1_15EpilogueDefaultEEEEEvvEEEEvNT_6ParamsE:
        .type           _ZN7cutlass13device_kernelINS_4gemm6kernel13GemmUniversalIN4cute5tupleIJiiiiEEENS1_10collective13CollectiveMmaINS1_34MainloopSm90TmaGmmaWarpSpecializedILi4ENS5_IJNS4_1CILi1EEESB_SB_EEENS1_35KernelTmaWarpSpecializedCooperativeEEENS5_IJNSA_ILi128EEENSA_ILi64EEESF_EEENS_6half_tENS5_IJlSB_lEEESI_SJ_NS4_8TiledMMAINS4_8MMA_AtomIJNS4_4SM904GMMA25MMA_64x64x16_F32F16F16_SSILNSN_5MajorE0ELSP_0ELNSN_7ScaleInE1ELSQ_1EEEEEENS4_6LayoutINS5_IJNSA_ILi2EEESB_SB_EEENS5_IJSB_NSA_ILi0EEESW_EEEEENS5_IJNS4_10UnderscoreESZ_SZ_EEEEENS4_13SM90_TMA_LOADENS4_14ComposedLayoutINS4_7SwizzleILi3ELi4ELi3EEENS4_18smem_ptr_flag_bitsILi16EEENST_INS5_IJNSA_ILi8EEESG_EEENS5_IJSG_SB_EEEEEEEvNS4_8identityES12_S1C_vS1D_EENS_8epilogue10collective6detail29Sm90TmaWarpSpecializedAdapterINS1G_15DefaultEpilogueISI_SJ_SJ_NS1F_6thread17LinearCombinationISI_Li1EffLNS1K_9ScaleType4KindE0ELNS_15FloatRoundStyleE2ESI_EENS1_15EpilogueDefaultEEEEEvvEEEEvNT_6ParamsE,@function
        .size           _ZN7cutlass13device_kernelINS_4gemm6kernel13GemmUniversalIN4cute5tupleIJiiiiEEENS1_10collective13CollectiveMmaINS1_34MainloopSm90TmaGmmaWarpSpecializedILi4ENS5_IJNS4_1CILi1EEESB_SB_EEENS1_35KernelTmaWarpSpecializedCooperativeEEENS5_IJNSA_ILi128EEENSA_ILi64EEESF_EEENS_6half_tENS5_IJlSB_lEEESI_SJ_NS4_8TiledMMAINS4_8MMA_AtomIJNS4_4SM904GMMA25MMA_64x64x16_F32F16F16_SSILNSN_5MajorE0ELSP_0ELNSN_7ScaleInE1ELSQ_1EEEEEENS4_6LayoutINS5_IJNSA_ILi2EEESB_SB_EEENS5_IJSB_NSA_ILi0EEESW_EEEEENS5_IJNS4_10UnderscoreESZ_SZ_EEEEENS4_13SM90_TMA_LOADENS4_14ComposedLayoutINS4_7SwizzleILi3ELi4ELi3EEENS4_18smem_ptr_flag_bitsILi16EEENST_INS5_IJNSA_ILi8EEESG_EEENS5_IJSG_SB_EEEEEEEvNS4_8identityES12_S1C_vS1D_EENS_8epilogue10collective6detail29Sm90TmaWarpSpecializedAdapterINS1G_15DefaultEpilogueISI_SJ_SJ_NS1F_6thread17LinearCombinationISI_Li1EffLNS1K_9ScaleType4KindE0ELNS_15FloatRoundStyleE2ESI_EENS1_15EpilogueDefaultEEEEEvvEEEEvNT_6ParamsE,(.L_x_130 - _ZN7cutlass13device_kernelINS_4gemm6kernel13GemmUniversalIN4cute5tupleIJiiiiEEENS1_10collective13CollectiveMmaINS1_34MainloopSm90TmaGmmaWarpSpecializedILi4ENS5_IJNS4_1CILi1EEESB_SB_EEENS1_35KernelTmaWarpSpecializedCooperativeEEENS5_IJNSA_ILi128EEENSA_ILi64EEESF_EEENS_6half_tENS5_IJlSB_lEEESI_SJ_NS4_8TiledMMAINS4_8MMA_AtomIJNS4_4SM904GMMA25MMA_64x64x16_F32F16F16_SSILNSN_5MajorE0ELSP_0ELNSN_7ScaleInE1ELSQ_1EEEEEENS4_6LayoutINS5_IJNSA_ILi2EEESB_SB_EEENS5_IJSB_NSA_ILi0EEESW_EEEEENS5_IJNS4_10UnderscoreESZ_SZ_EEEEENS4_13SM90_TMA_LOADENS4_14ComposedLayoutINS4_7SwizzleILi3ELi4ELi3EEENS4_18smem_ptr_flag_bitsILi16EEENST_INS5_IJNSA_ILi8EEESG_EEENS5_IJSG_SB_EEEEEEEvNS4_8identityES12_S1C_vS1D_EENS_8epilogue10collective6detail29Sm90TmaWarpSpecializedAdapterINS1G_15DefaultEpilogueISI_SJ_SJ_NS1F_6thread17LinearCombinationISI_Li1EffLNS1K_9ScaleType4KindE0ELNS_15FloatRoundStyleE2ESI_EENS1_15EpilogueDefaultEEEEEvvEEEEvNT_6ParamsE)
        .other          _ZN7cutlass13device_kernelINS_4gemm6kernel13GemmUniversalIN4cute5tupleIJiiiiEEENS1_10collective13CollectiveMmaINS1_34MainloopSm90TmaGmmaWarpSpecializedILi4ENS5_IJNS4_1CILi1EEESB_SB_EEENS1_35KernelTmaWarpSpecializedCooperativeEEENS5_IJNSA_ILi128EEENSA_ILi64EEESF_EEENS_6half_tENS5_IJlSB_lEEESI_SJ_NS4_8TiledMMAINS4_8MMA_AtomIJNS4_4SM904GMMA25MMA_64x64x16_F32F16F16_SSILNSN_5MajorE0ELSP_0ELNSN_7ScaleInE1ELSQ_1EEEEEENS4_6LayoutINS5_IJNSA_ILi2EEESB_SB_EEENS5_IJSB_NSA_ILi0EEESW_EEEEENS5_IJNS4_10UnderscoreESZ_SZ_EEEEENS4_13SM90_TMA_LOADENS4_14ComposedLayoutINS4_7SwizzleILi3ELi4ELi3EEENS4_18smem_ptr_flag_bitsILi16EEENST_INS5_IJNSA_ILi8EEESG_EEENS5_IJSG_SB_EEEEEEEvNS4_8identityES12_S1C_vS1D_EENS_8epilogue10collective6detail29Sm90TmaWarpSpecializedAdapterINS1G_15DefaultEpilogueISI_SJ_SJ_NS1F_6thread17LinearCombinationISI_Li1EffLNS1K_9ScaleType4KindE0ELNS_15FloatRoundStyleE2ESI_EENS1_15EpilogueDefaultEEEEEvvEEEEvNT_6ParamsE,@"STO_CUDA_ENTRY STV_DEFAULT"
_ZN7cutlass13device_kernelINS_4gemm6kernel13GemmUniversalIN4cute5tupleIJiiiiEEENS1_10collective13CollectiveMmaINS1_34MainloopSm90TmaGmmaWarpSpecializedILi4ENS5_IJNS4_1CILi1EEESB_SB_EEENS1_35KernelTmaWarpSpecializedCooperativeEEENS5_IJNSA_ILi128EEENSA_ILi64EEESF_EEENS_6half_tENS5_IJlSB_lEEESI_SJ_NS4_8TiledMMAINS4_8MMA_AtomIJNS4_4SM904GMMA25MMA_64x64x16_F32F16F16_SSILNSN_5MajorE0ELSP_0ELNSN_7ScaleInE1ELSQ_1EEEEEENS4_6LayoutINS5_IJNSA_ILi2EEESB_SB_EEENS5_IJSB_NSA_ILi0EEESW_EEEEENS5_IJNS4_10UnderscoreESZ_SZ_EEEEENS4_13SM90_TMA_LOADENS4_14ComposedLayoutINS4_7SwizzleILi3ELi4ELi3EEENS4_18smem_ptr_flag_bitsILi16EEENST_INS5_IJNSA_ILi8EEESG_EEENS5_IJSG_SB_EEEEEEEvNS4_8identityES12_S1C_vS1D_EENS_8epilogue10collective6detail29Sm90TmaWarpSpecializedAdapterINS1G_15DefaultEpilogueISI_SJ_SJ_NS1F_6thread17LinearCombinationISI_Li1EffLNS1K_9ScaleType4KindE0ELNS_15FloatRoundStyleE2ESI_EENS1_15EpilogueDefaultEEEEEvvEEEEvNT_6ParamsE:
[----:B------:R-:W0:Y:S01]  /*0000*/  LDC R1, c[0x0][0x28] ;  /* 0x00000a00ff017b82 */ /* 0x000e220000000800 */
[----:B------:R-:W1:Y:S01]  /*0010*/  S2R R4, SR_TID.X ;  /* 0x0000000000047919 */ /* 0x000e620000002100 */
[----:B------:R-:W-:Y:S01]  /*0020*/  ELECT P0, URZ, PT ;  /* 0x00000000003f782f */ /* 0x000fe20003800000 */
[----:B------:R-:W-:Y:S01]  /*0030*/  BSSY B0, `(.L_x_0) ;  /* 0x000000f000007945 */ /* 0x000fe20003800000 */
[--C-:B-1----:R-:W-:Y:S02]  /*0040*/  SHF.R.U32.HI R0, RZ, 0x5, R4.reuse ;  /* 0x00000005ff007819 */ /* 0x102fe40000011604 */
[----:B------:R-:W-:-:S03]  /*0050*/  SHF.R.U32.HI R14, RZ, 0x7, R4 ;  /* 0x00000007ff0e7819 */ /* 0x000fc60000011604 */
[----:B------:R-:W1:Y:S04]  /*0060*/  SHFL.IDX PT, R5, R0, RZ, 0x1f ;  /* 0x00001fff00057589 */ /* 0x000e6800000e0000 */
[----:B------:R2:W3:Y:S01]  /*0070*/  SHFL.IDX PT, R10, R14, RZ, 0x1f ;  /* 0x00001fff0e0a7589 */ /* 0x0004e200000e0000 */
[----:B-1----:R-:W-:-:S13]  /*0080*/  ISETP.NE.OR P0, PT, R5, RZ, !P0 ;  /* 0x000000ff0500720c */ /* 0x002fda0004705670 */
[----:B0-23--:R-:W-:Y:S05]  /*0090*/  @P0 BRA `(.L_x_1) ;  /* 0x0000000000200947 */ /* 0x00dfea0003800000 */
[----:B------:R-:W-:Y:S02]  /*00a0*/  ULDC.64 UR4, c[0x0][0x198] ;  /* 0x0000660000047ab9 */ /* 0x000fe40000000a00 */
[----:B------:R-:W-:Y:S02]  /*00b0*/  UIADD3 UR6, UP0, UR4, 0xf0, URZ ;  /* 0x000000f004067890 */ /* 0x000fe4000ff1e03f */
[----:B------:R-:W-:Y:S02]  /*00c0*/  UIADD3 UR4, UP1, UR4, 0x1f0, URZ ;  /* 0x000001f004047890 */ /* 0x000fe4000ff3e03f */
[----:B------:R-:W-:Y:S02]  /*00d0*/  UIADD3.X UR7, URZ, UR5, URZ, UP0, !UPT ;  /* 0x000000053f077290 */ /* 0x000fe400087fe43f */
[----:B------:R-:W-:-:S07]  /*00e0*/  UIADD3.X UR5, URZ, UR5, URZ, UP1, !UPT ;  /* 0x000000053f057290 */ /* 0x000fce0008ffe43f */
[----:B------:R0:W-:Y:S02]  /*00f0*/  UTMACCTL.PF [UR6] ;  /* 0x00000000060079b9 */ /* 0x0001e40008040000 */
[----:B------:R0:W-:Y:S02]  /*0100*/  UTMACCTL.PF [UR4] ;  /* 0x00000000040079b9 */ /* 0x0001e40008040000 */
[----:B0-----:R-:W-:Y:S01]  /*0110*/  NOP ;  /* 0x0000000000007918 */ /* 0x001fe20000000000 */
.L_x_1:
[----:B------:R-:W-:Y:S05]  /*0120*/  BSYNC B0 ;  /* 0x0000000000007941 */ /* 0x000fea0003800000 */
.L_x_0:
[----:B------:R-:W0:Y:S02]  /*0130*/  SHFL.IDX PT, R2, R0, RZ, 0x1f ;  /* 0x00001fff00027589 */ /* 0x000e2400000e0000 */
[----:B0-----:R-:W-:-:S13]  /*0140*/  ISETP.NE.AND P0, PT, R2, RZ, PT ;  /* 0x000000ff0200720c */ /* 0x001fda0003f05270 */
[----:B------:R-:W-:Y:S05]  /*0150*/  @P0 BRA `(.L_x_2) ;  /* 0x0000000000580947 */ /* 0x000fea0003800000 */
[----:B------:R-:W0:Y:S01]  /*0160*/  S2UR UR8, SR_CgaCtaId ;  /* 0x00000000000879c3 */ /* 0x000e220000008800 */
[----:B------:R-:W-:Y:S01]  /*0170*/  UMOV UR4, 0x400 ;  /* 0x0000040000047882 */ /* 0x000fe20000000000 */
[----:B------:R-:W-:Y:S01]  /*0180*/  UMOV UR5, 0x1 ;  /* 0x0000000100057882 */ /* 0x000fe20000000000 */
[----:B------:R-:W-:Y:S01]  /*0190*/  UMOV UR6, 0x100 ;  /* 0x0000010000067882 */ /* 0x000fe20000000000 */
[----:B------:R-:W-:Y:S01]  /*01a0*/  ELECT P0, URZ, PT ;  /* 0x00000000003f782f */ /* 0x000fe20003800000 */
[----:B------:R-:W-:-:S04]  /*01b0*/  UIADD3 UR6, -UR6, 0x100000, URZ ;  /* 0x0010000006067890 */ /* 0x000fc8000fffe13f */
[----:B------:R-:W-:Y:S02]  /*01c0*/  USHF.L.U32 UR7, UR6, 0xb, URZ ;  /* 0x0000000b06077899 */ /* 0x000fe4000800063f */
[----:B------:R-:W-:Y:S02]  /*01d0*/  USHF.L.U32 UR6, UR6, 0x1, URZ ;  /* 0x0000000106067899 */ /* 0x000fe4000800063f */
[----:B0-----:R-:W-:Y:S02]  /*01e0*/  ULEA UR8, UR8, UR4, 0x18 ;  /* 0x0000000408087291 */ /* 0x001fe4000f8ec03f */
[----:B------:R-:W-:-:S04]  /*01f0*/  UIADD3 UR4, -UR5, 0x100000, URZ ;  /* 0x0010000005047890 */ /* 0x000fc8000fffe13f */
[----:B------:R-:W-:Y:S02]  /*0200*/  USHF.L.U32 UR5, UR4, 0xb, URZ ;  /* 0x0000000b04057899 */ /* 0x000fe4000800063f */
[----:B------:R-:W-:Y:S01]  /*0210*/  USHF.L.U32 UR4, UR4, 0x1, URZ ;  /* 0x0000000104047899 */ /* 0x000fe2000800063f */
[----:B------:R-:W0:Y:S11]  /*0220*/  FENCE.VIEW.ASYNC.S ;  /* 0x00000000000073c6 */ /* 0x000e360000000000 */
[----:B0-----:R0:W1:Y:S01]  /*0230*/  SYNCS.EXCH.64 URZ, [UR8], UR4 ;  /* 0x00000004083f75b2 */ /* 0x0010620008000100 */
[----:B------:R0:W2:Y:S01]  /*0240*/  SYNCS.EXCH.64 URZ, [UR8+0x20], UR6 ;  /* 0x00002006083f75b2 */ /* 0x0000a20008000100 */
[----:B------:R0:W3:Y:S01]  /*0250*/  SYNCS.EXCH.64 URZ, [UR8+0x8], UR4 ;  /* 0x00000804083f75b2 */ /* 0x0000e20008000100 */
[----:B------:R0:W4:Y:S01]  /*0260*/  SYNCS.EXCH.64 URZ, [UR8+0x28], UR6 ;  /* 0x00002806083f75b2 */ /* 0x0001220008000100 */
[----:B------:R0:W0:Y:S01]  /*0270*/  SYNCS.EXCH.64 URZ, [UR8+0x10], UR4 ;  /* 0x00001004083f75b2 */ /* 0x0000220008000100 */
[----:B------:R0:W0:Y:S01]  /*0280*/  SYNCS.EXCH.64 URZ, [UR8+0x30], UR6 ;  /* 0x00003006083f75b2 */ /* 0x0000220008000100 */
[----:B------:R0:W0:Y:S01]  /*0290*/  SYNCS.EXCH.64 URZ, [UR8+0x18], UR4 ;  /* 0x00001804083f75b2 */ /* 0x0000220008000100 */
[----:B------:R0:W0:Y:S01]  /*02a0*/  SYNCS.EXCH.64 URZ, [UR8+0x38], UR6 ;  /* 0x00003806083f75b2 */ /* 0x0000220008000100 */
[----:B------:R-:W-:Y:S01]  /*02b0*/  NOP ;  /* 0x0000000000007918 */ /* 0x000fe20000000000 */
.L_x_2:
[----:B------:R-:W5:Y:S01]  /*02c0*/  SHFL.IDX PT, R0, R0, RZ, 0x1f ;  /* 0x00001fff00007589 */ /* 0x000f6200000e0000 */
[----:B------:R-:W-:Y:S01]  /*02d0*/  ELECT P0, URZ, PT ;  /* 0x00000000003f782f */ /* 0x000fe20003800000 */
[----:B------:R-:W1:Y:S01]  /*02e0*/  LDC R2, c[0x0][0x65c] ;  /* 0x00019700ff027b82 */ /* 0x000e620000000800 */
[----:B0-----:R-:W-:Y:S01]  /*02f0*/  UMOV UR4, 0x20 ;  /* 0x0000002000047882 */ /* 0x001fe20000000000 */
[----:B------:R-:W0:Y:S01]  /*0300*/  S2R R3, SR_CTAID.Y ;  /* 0x0000000000037919 */ /* 0x000e220000002600 */
[----:B------:R-:W-:Y:S01]  /*0310*/  NOP ;  /* 0x0000000000007918 */ /* 0x000fe20000000000 */
[----:B------:R-:W-:Y:S01]  /*0320*/  ISETP.NE.AND P2, PT, R10, RZ, PT ;  /* 0x000000ff0a00720c */ /* 0x000fe20003f45270 */
[----:B------:R-:W-:Y:S01]  /*0330*/  NOP ;  /* 0x0000000000007918 */ /* 0x000fe20000000000 */
[----:B------:R-:W2:Y:S01]  /*0340*/  S2R R6, SR_CTAID.X ;  /* 0x0000000000067919 */ /* 0x000ea20000002500 */
[----:B------:R-:W-:Y:S01]  /*0350*/  IMAD.MOV.U32 R7, RZ, RZ, RZ ;  /* 0x000000ffff077224 */ /* 0x000fe200078e00ff */
[----:B-----5:R-:W-:-:S02]  /*0360*/  ISETP.NE.OR P0, PT, R0, RZ, !P0 ;  /* 0x000000ff0000720c */ /* 0x020fc40004705670 */
[----:B-1----:R-:W-:-:S04]  /*0370*/  ISETP.NE.AND P3, PT, R2, 0x1, PT ;  /* 0x000000010200780c */ /* 0x002fc80003f65270 */
[----:B------:R-:W-:Y:S02]  /*0380*/  P2R R0, PR, RZ, 0x8 ;  /* 0x00000008ff007803 */ /* 0x000fe40000000000 */
[----:B------:R-:W-:-:S04]  /*0390*/  SHF.R.S32.HI R0, RZ, 0x1f, R5 ;  /* 0x0000001fff007819 */ /* 0x000fc80000011405 */
[----:B------:R-:W-:Y:S01]  /*03a0*/  LEA.HI R0, R0, R5, RZ, 0x2 ;  /* 0x0000000500007211 */ /* 0x000fe200078f10ff */
[----:B------:R-:W-:Y:S01]  /*03b0*/  VOTEU.ALL UP0, P0 ;  /* 0x00000000003f7886 */ /* 0x000fe20000000000 */
[----:B------:R-:W-:Y:S01]  /*03c0*/  VOTEU.ALL UP1, P0 ;  /* 0x00000000003f7886 */ /* 0x000fe20000020000 */
[----:B------:R-:W2:Y:S01]  /*03d0*/  @P3 LDC R17, c[0x0][0x10] ;  /* 0x00000400ff113b82 */ /* 0x000ea20000000800 */
[----:B------:R-:W-:Y:S01]  /*03e0*/  LOP3.LUT R0, R0, 0xfffffffc, RZ, 0xc0, !PT ;  /* 0xfffffffc00007812 */ /* 0x000fe200078ec0ff */
[----:B0-----:R-:W-:Y:S01]  /*03f0*/  @P3 IMAD.MOV.U32 R8, RZ, RZ, R3 ;  /* 0x000000ffff083224 */ /* 0x001fe200078e0003 */
[----:B------:R-:W-:Y:S01]  /*0400*/  @!UP0 UMOV UR6, 0x400 ;  /* 0x0000040000068882 */ /* 0x000fe20000000000 */
[----:B------:R-:W-:-:S04]  /*0410*/  @!UP0 UIADD3 UR4, -UR4, 0x100000, URZ ;  /* 0x0010000004048890 */ /* 0x000fc8000fffe13f */
[----:B------:R-:W-:Y:S02]  /*0420*/  @!UP0 USHF.L.U32 UR5, UR4, 0xb, URZ ;  /* 0x0000000b04058899 */ /* 0x000fe4000800063f */
[----:B------:R-:W-:Y:S01]  /*0430*/  @!UP0 USHF.L.U32 UR4, UR4, 0x1, URZ ;  /* 0x0000000104048899 */ /* 0x000fe2000800063f */
[----:B------:R-:W-:Y:S02]  /*0440*/  @P3 IMAD.MOV.U32 R9, RZ, RZ, RZ ;  /* 0x000000ffff093224 */ /* 0x000fe400078e00ff */
[----:B------:R-:W-:Y:S01]  /*0450*/  IMAD.IADD R0, R5, 0x1, -R0 ;  /* 0x0000000105007824 */ /* 0x000fe200078e0a00 */
[----:B------:R-:W0:Y:S01]  /*0460*/  @!UP0 S2UR UR7, SR_CgaCtaId ;  /* 0x00000000000789c3 */ /* 0x000e220000008800 */
[----:B------:R-:W-:-:S03]  /*0470*/  @P3 IMAD.MOV.U32 R5, RZ, RZ, RZ ;  /* 0x000000ffff053224 */ /* 0x000fc600078e00ff */
[----:B------:R-:W-:-:S04]  /*0480*/  ISETP.NE.AND P1, PT, R0, 0x3, PT ;  /* 0x000000030000780c */ /* 0x000fc80003f25270 */
[----:B------:R-:W1:Y:S01]  /*0490*/  @!P3 LDC R11, c[0x0][0xc] ;  /* 0x00000300ff0bbb82 */ /* 0x000e620000000800 */
[----:B--2---:R-:W-:-:S04]  /*04a0*/  @P3 IMAD.WIDE.U32 R16, R6, R17, R8 ;  /* 0x0000001106103225 */ /* 0x004fc800078e0008 */
[----:B------:R-:W-:Y:S01]  /*04b0*/  @P3 IMAD.IADD R17, R17, 0x1, R5 ;  /* 0x0000000111113824 */ /* 0x000fe200078e0205 */
[----:B------:R-:W-:Y:S01]  /*04c0*/  LOP3.LUT R5, R4, 0x7f, RZ, 0xc0, !PT ;  /* 0x0000007f04057812 */ /* 0x000fe200078ec0ff */
[----:B0-----:R-:W-:Y:S01]  /*04d0*/  @!UP0 ULEA UR8, UR7, UR6, 0x18 ;  /* 0x0000000607088291 */ /* 0x001fe2000f8ec03f */
[----:B------:R-:W-:Y:S02]  /*04e0*/  VOTEU.ALL UP0, P0 ;  /* 0x00000000003f7886 */ /* 0x000fe40000000000 */
[----:B------:R-:W-:Y:S01]  /*04f0*/  ULDC UR6, c[0x0][0xc] ;  /* 0x0000030000067ab9 */ /* 0x000fe20000000800 */
[----:B------:R-:W-:Y:S01]  /*0500*/  ISETP.EQ.OR P0, PT, R0, RZ, !P1 ;  /* 0x000000ff0000720c */ /* 0x000fe20004f02670 */
[----:B------:R-:W-:-:S03]  /*0510*/  ULDC UR7, c[0x0][0x10] ;  /* 0x0000040000077ab9 */ /* 0x000fc60000000800 */
[C---:B------:R-:W-:Y:S01]  /*0520*/  ISETP.EQ.AND P0, PT, R10.reuse, RZ, P0 ;  /* 0x000000ff0a00720c */ /* 0x040fe20000702270 */
[----:B------:R-:W-:Y:S02]  /*0530*/  VIADD R10, R10, 0xffffffff ;  /* 0xffffffff0a0a7836 */ /* 0x000fe40000000000 */
[----:B-1----:R-:W-:Y:S01]  /*0540*/  @!P3 IMAD.WIDE.U32 R8, R11, R3, R6 ;  /* 0x000000030b08b225 */ /* 0x002fe200078e0006 */
[----:B------:R-:W0:Y:S02]  /*0550*/  FENCE.VIEW.ASYNC.S ;  /* 0x00000000000073c6 */ /* 0x000e240000000000 */
[----:B0-----:R-:W3:Y:S01]  /*0560*/  @!UP0 SYNCS.EXCH.64 URZ, [UR8+0x50], UR4 ;  /* 0x00005004083f85b2 */ /* 0x001ee20008000100 */
[----:B------:R-:W-:Y:S02]  /*0570*/  SEL R18, RZ, 0x1, !P0 ;  /* 0x00000001ff127807 */ /* 0x000fe40004000000 */
[----:B------:R-:W-:Y:S01]  /*0580*/  ISETP.GE.U32.AND P1, PT, R10, 0x2, PT ;  /* 0x000000020a00780c */ /* 0x000fe20003f26070 */
[----:B------:R-:W-:-:S02]  /*0590*/  @!P3 IMAD.MOV.U32 R16, RZ, RZ, R8 ;  /* 0x000000ffff10b224 */ /* 0x000fc400078e0008 */
[----:B------:R-:W-:Y:S01]  /*05a0*/  @!P3 IMAD.MOV.U32 R17, RZ, RZ, R9 ;  /* 0x000000ffff11b224 */ /* 0x000fe200078e0009 */
[----:B------:R-:W-:Y:S01]  /*05b0*/  SEL R18, R18, 0x2, P1 ;  /* 0x0000000212127807 */ /* 0x000fe20000800000 */
[----:B------:R0:W3:Y:S01]  /*05c0*/  @!UP1 SYNCS.EXCH.64 URZ, [UR8+0x58], UR4 ;  /* 0x00005804083f95b2 */ /* 0x0000e20008000100 */
[----:B------:R-:W-:Y:S01]  /*05d0*/  NOP ;  /* 0x0000000000007918 */ /* 0x000fe20000000000 */
[----:B0-----:R-:W-:-:S03]  /*05e0*/  UIMAD.WIDE.U32 UR4, UR6, UR7, URZ ;  /* 0x00000007060472a5 */ /* 0x001fc6000f8e003f */
[----:B------:R-:W-:Y:S02]  /*05f0*/  ULDC UR6, c[0x0][0x14] ;  /* 0x0000050000067ab9 */ /* 0x000fe40000000800 */
[----:B------:R-:W-:Y:S02]  /*0600*/  UIMAD.WIDE.U32 UR38, UR4, UR6, URZ ;  /* 0x00000006042672a5 */ /* 0x000fe4000f8e003f */
[----:B------:R-:W-:-:S04]  /*0610*/  UIMAD UR41, UR5, UR6, URZ ;  /* 0x00000006052972a4 */ /* 0x000fc8000f8e023f */
[----:B------:R-:W-:Y:S01]  /*0620*/  UIADD3 UR41, UR39, UR41, URZ ;  /* 0x0000002927297290 */ /* 0x000fe2000fffe03f */
[----:B---34-:R-:W-:Y:S06]  /*0630*/  BAR.SYNC.DEFER_BLOCKING 0x0 ;  /* 0x0000000000007b1d */ /* 0x018fec0000010000 */
[----:B------:R-:W-:Y:S05]  /*0640*/  @!P2 BRA `(.L_x_3) ;  /* 0x000000440004a947 */ /* 0x000fea0003800000 */
[----:B------:R-:W-:-:S13]  /*0650*/  ISETP.GT.U32.AND P0, PT, R10, 0x1, PT ;  /* 0x000000010a00780c */ /* 0x000fda0003f04070 */
[----:B------:R-:W-:Y:S05]  /*0660*/  @P0 EXIT ;  /* 0x000000000000094d */ /* 0x000fea0003800000 */
[----:B------:R-:W-:Y:S01]  /*0670*/  ULDC.64 UR4, c[0x0][0x650] ;  /* 0x0001940000047ab9 */ /* 0x000fe20000000a00 */
[----:B------:R-:W-:Y:S01]  /*0680*/  PRMT R0, RZ, 0x7610, R0 ;  /* 0x00007610ff007816 */ /* 0x000fe20000000000 */
[----:B------:R-:W-:Y:S01]  /*0690*/  IMAD.MOV.U32 R69, RZ, RZ, -0x1 ;  /* 0xffffffffff457424 */ /* 0x000fe200078e00ff */
[----:B------:R-:W-:Y:S01]  /*06a0*/  ISETP.GE.U32.AND P0, PT, R16, UR4, PT ;  /* 0x0000000410007c0c */ /* 0x000fe2000bf06070 */
[----:B------:R-:W-:Y:S02]  /*06b0*/  IMAD.MOV.U32 R68, RZ, RZ, -0x1 ;  /* 0xffffffffff447424 */ /* 0x000fe400078e00ff */
[----:B------:R-:W-:Y:S01]  /*06c0*/  IMAD.MOV.U32 R67, RZ, RZ, -0x1 ;  /* 0xffffffffff437424 */ /* 0x000fe200078e00ff */
[----:B------:R-:W-:-:S13]  /*06d0*/  ISETP.GE.U32.AND.EX P0, PT, R17, UR5, PT, P0 ;  /* 0x0000000511007c0c */ /* 0x000fda000bf06100 */
[----:B------:R-:W-:Y:S05]  /*06e0*/  @P0 BRA `(.L_x_4) ;  /* 0x0000000400540947 */ /* 0x000fea0003800000 */
[----:B------:R-:W0:Y:S01]  /*06f0*/  LDC.64 R20, c[0x0][0x628] ;  /* 0x00018a00ff147b82 */ /* 0x000e220000000a00 */
[----:B------:R-:W-:Y:S02]  /*0700*/  IMAD.MOV.U32 R8, RZ, RZ, R16 ;  /* 0x000000ffff087224 */ /* 0x000fe400078e0010 */
[----:B------:R-:W-:-:S05]  /*0710*/  IMAD.MOV.U32 R9, RZ, RZ, R17 ;  /* 0x000000ffff097224 */ /* 0x000fca00078e0011 */
[----:B------:R-:W1:Y:S08]  /*0720*/  LDC R0, c[0x0][0x630] ;  /* 0x00018c00ff007b82 */ /* 0x000e700000000800 */
[----:B------:R-:W2:Y:S01]  /*0730*/  LDC.64 R22, c[0x0][0x620] ;  /* 0x00018800ff167b82 */ /* 0x000ea20000000a00 */
[----:B0-----:R-:W-:-:S04]  /*0740*/  ISETP.NE.U32.AND P0, PT, R20, RZ, PT ;  /* 0x000000ff1400720c */ /* 0x001fc80003f05070 */
[----:B------:R-:W-:-:S13]  /*0750*/  ISETP.NE.AND.EX P0, PT, R21, RZ, PT, P0 ;  /* 0x000000ff1500720c */ /* 0x000fda0003f05300 */
[----:B-12---:R-:W-:Y:S05]  /*0760*/  @!P0 BRA `(.L_x_5) ;  /* 0x0000000000288947 */ /* 0x006fea0003800000 */
[----:B------:R-:W0:Y:S02]  /*0770*/  LDC R13, c[0x0][0x634] ;  /* 0x00018d00ff0d7b82 */ /* 0x000e240000000800 */
[----:B0-----:R-:W-:-:S05]  /*0780*/  IADD3 R13, P0, R16, R13, RZ ;  /* 0x0000000d100d7210 */ /* 0x001fca0007f1e0ff */
[----:B------:R-:W-:-:S04]  /*0790*/  IMAD.X R15, RZ, RZ, R17, P0 ;  /* 0x000000ffff0f7224 */ /* 0x000fc800000e0611 */
[----:B------:R-:W-:-:S04]  /*07a0*/  IMAD.WIDE.U32 R8, R15, R20, RZ ;  /* 0x000000140f087225 */ /* 0x000fc800078e00ff */
[----:B------:R-:W-:-:S04]  /*07b0*/  IMAD.WIDE.U32 R10, P0, R13, R21, R8 ;  /* 0x000000150d0a7225 */ /* 0x000fc80007800008 */
[----:B------:R-:W-:-:S04]  /*07c0*/  IMAD.WIDE.U32 R8, R13, R20, RZ ;  /* 0x000000140d087225 */ /* 0x000fc800078e00ff */
[----:B------:R-:W-:Y:S01]  /*07d0*/  IMAD.X R13, RZ, RZ, RZ, P0 ;  /* 0x000000ffff0d7224 */ /* 0x000fe200000e06ff */
[----:B------:R-:W-:Y:S01]  /*07e0*/  IADD3 RZ, P0, R9, R10, RZ ;  /* 0x0000000a09ff7210 */ /* 0x000fe20007f1e0ff */
[----:B------:R-:W-:-:S04]  /*07f0*/  IMAD.MOV.U32 R12, RZ, RZ, R11 ;  /* 0x000000ffff0c7224 */ /* 0x000fc800078e000b */
[----:B------:R-:W-:-:S08]  /*0800*/  IMAD.WIDE.U32.X R8, R15, R21, R12, P0 ;  /* 0x000000150f087225 */ /* 0x000fd000000e040c */
.L_x_5:
[-CC-:B------:R-:W-:Y:S01]  /*0810*/  SHF.R.U64 R67, R8, R0.reuse, R9.reuse ;  /* 0x0000000008437219 */ /* 0x180fe20000001209 */
[----:B------:R-:W0:Y:S01]  /*0820*/  LDC R12, c[0x0][0x618] ;  /* 0x00018600ff0c7b82 */ /* 0x000e220000000800 */
[----:B------:R-:W-:Y:S01]  /*0830*/  SHF.R.U32.HI R7, RZ, R0, R9 ;  /* 0x00000000ff077219 */ /* 0x000fe20000011609 */
[----:B------:R-:W-:Y:S01]  /*0840*/  ULDC UR4, c[0x0][0x150] ;  /* 0x0000540000047ab9 */ /* 0x000fe20000000800 */
[----:B------:R-:W-:Y:S02]  /*0850*/  IADD3 R11, P0, RZ, -R67, RZ ;  /* 0x80000043ff0b7210 */ /* 0x000fe40007f1e0ff */
[----:B------:R-:W-:-:S03]  /*0860*/  I2FP.F32.U32 R0, R6 ;  /* 0x0000000600007245 */ /* 0x000fc60000201000 */
[----:B------:R-:W1:Y:S01]  /*0870*/  LDC.64 R30, c[0x0][0x640] ;  /* 0x00019000ff1e7b82 */ /* 0x000e620000000a00 */
[----:B------:R-:W-:Y:S02]  /*0880*/  IMAD.X R13, RZ, RZ, ~R7, P0 ;  /* 0x000000ffff0d7224 */ /* 0x000fe400000e0e07 */
[----:B------:R-:W-:Y:S01]  /*0890*/  FMUL R0, R0, UR4 ;  /* 0x0000000400007c20 */ /* 0x000fe20008400000 */
[----:B------:R-:W-:Y:S01]  /*08a0*/  IMAD.WIDE.U32 R8, R11, R22, R16 ;  /* 0x000000160b087225 */ /* 0x000fe200078e0010 */
[----:B------:R-:W-:-:S03]  /*08b0*/  ULDC UR4, c[0x0][0x154] ;  /* 0x0000550000047ab9 */ /* 0x000fc60000000800 */
[----:B------:R-:W-:Y:S01]  /*08c0*/  IMAD R10, R13, R22, RZ ;  /* 0x000000160d0a7224 */ /* 0x000fe200078e02ff */
[----:B------:R-:W2:Y:S01]  /*08d0*/  LDC R7, c[0x0][0x144] ;  /* 0x00005100ff077b82 */ /* 0x000ea20000000800 */
[----:B------:R-:W3:Y:S02]  /*08e0*/  F2I.U32.TRUNC.NTZ R0, R0 ;  /* 0x0000000000007305 */ /* 0x000ee4000020f000 */
[----:B------:R-:W-:-:S04]  /*08f0*/  IMAD R11, R11, R23, R10 ;  /* 0x000000170b0b7224 */ /* 0x000fc800078e020a */
[----:B------:R-:W-:Y:S01]  /*0900*/  IMAD.IADD R9, R9, 0x1, R11 ;  /* 0x0000000109097824 */ /* 0x000fe200078e020b */
[----:B------:R-:W4:Y:S01]  /*0910*/  LDC R24, c[0x0][0x608] ;  /* 0x00018200ff187b82 */ /* 0x000f220000000800 */
[----:B------:R-:W-:-:S03]  /*0920*/  IMAD.MOV.U32 R11, RZ, RZ, -0x1 ;  /* 0xffffffffff0b7424 */ /* 0x000fc600078e00ff */
[-CC-:B0-----:R-:W-:Y:S02]  /*0930*/  SHF.R.U64 R22, R8, R12.reuse, R9.reuse ;  /* 0x0000000c08167219 */ /* 0x181fe40000001209 */
[----:B------:R-:W-:Y:S02]  /*0940*/  I2FP.F32.U32 R8, R3 ;  /* 0x0000000300087245 */ /* 0x000fe40000201000 */
[----:B------:R-:W0:Y:S01]  /*0950*/  LDC R28, c[0x0][0x658] ;  /* 0x00019600ff1c7b82 */ /* 0x000e220000000800 */
[----:B-1----:R-:W-:Y:S01]  /*0960*/  ISETP.NE.U32.AND P0, PT, R30, RZ, PT ;  /* 0x000000ff1e00720c */ /* 0x002fe20003f05070 */
[----:B---3--:R-:W-:Y:S02]  /*0970*/  IMAD.MOV R10, RZ, RZ, -R0 ;  /* 0x000000ffff0a7224 */ /* 0x008fe400078e0a00 */
[----:B------:R-:W-:Y:S01]  /*0980*/  FMUL R8, R8, UR4 ;  /* 0x0000000408087c20 */ /* 0x000fe20008400000 */
[----:B------:R-:W-:Y:S02]  /*0990*/  SHF.R.U32.HI R9, RZ, R12, R9 ;  /* 0x0000000cff097219 */ /* 0x000fe40000011609 */
[----:B------:R-:W-:Y:S01]  /*09a0*/  ISETP.NE.AND.EX P0, PT, R31, RZ, PT, P0 ;  /* 0x000000ff1f00720c */ /* 0x000fe20003f05300 */
[----:B------:R1:W3:Y:S01]  /*09b0*/  F2I.U32.TRUNC.NTZ R15, R8 ;  /* 0x00000008000f7305 */ /* 0x0002e2000020f000 */
[----:B------:R-:W1:Y:S01]  /*09c0*/  LDC R20, c[0x0][0x148] ;  /* 0x00005200ff147b82 */ /* 0x000e620000000800 */
[----:B--2---:R-:W-:-:S07]  /*09d0*/  IMAD R0, R7, R10, R6 ;  /* 0x0000000a07007224 */ /* 0x004fce00078e0206 */
[----:B------:R-:W2:Y:S01]  /*09e0*/  LDC R26, c[0x0][0x600] ;  /* 0x00018000ff1a7b82 */ /* 0x000ea20000000800 */
[-CC-:B----4-:R-:W-:Y:S02]  /*09f0*/  SHF.R.U64 R32, R22, R24.reuse, R9.reuse ;  /* 0x0000001816207219 */ /* 0x190fe40000001209 */
[----:B------:R-:W-:Y:S01]  /*0a00*/  SHF.R.U32.HI R7, RZ, R24, R9 ;  /* 0x00000018ff077219 */ /* 0x000fe20000011609 */
[----:B------:R-:W-:-:S04]  /*0a10*/  IMAD.MOV.U32 R9, RZ, RZ, 0x1 ;  /* 0x00000001ff097424 */ /* 0x000fc800078e00ff */
[----:B------:R-:W4:Y:S01]  /*0a20*/  LDC R21, c[0x0][0x648] ;  /* 0x00019200ff157b82 */ /* 0x000f220000000800 */
[-C--:B0-----:R-:W-:Y:S02]  /*0a30*/  SHF.L.U32 R6, R11, R28.reuse, RZ ;  /* 0x0000001c0b067219 */ /* 0x081fe400000006ff */
[--C-:B------:R-:W-:Y:S02]  /*0a40*/  SHF.R.U64 R24, R32, R28, R7.reuse ;  /* 0x0000001c20187219 */ /* 0x100fe40000001207 */
[----:B------:R-:W-:Y:S02]  /*0a50*/  LOP3.LUT R13, RZ, R6, RZ, 0x33, !PT ;  /* 0x00000006ff0d7212 */ /* 0x000fe400078e33ff */
[-C--:B------:R-:W-:Y:S01]  /*0a60*/  SHF.R.U32.HI R7, RZ, R28.reuse, R7 ;  /* 0x0000001cff077219 */ /* 0x080fe20000011607 */
[----:B------:R-:W0:Y:S01]  /*0a70*/  LDC R23, c[0x0][0x638] ;  /* 0x00018e00ff177b82 */ /* 0x000e220000000800 */
[----:B------:R-:W-:Y:S01]  /*0a80*/  SHF.L.U32 R12, R9, R28, RZ ;  /* 0x0000001c090c7219 */ /* 0x000fe200000006ff */
[----:B------:R-:W-:-:S06]  /*0a90*/  IMAD.MOV.U32 R6, RZ, RZ, R24 ;  /* 0x000000ffff067224 */ /* 0x000fcc00078e0018 */
[----:B------:R-:W0:Y:S01]  /*0aa0*/  LDC R69, c[0x0][0x610] ;  /* 0x00018400ff457b82 */ /* 0x000e220000000800 */
[----:B-1-3--:R-:W-:Y:S05]  /*0ab0*/  @!P0 BRA `(.L_x_6) ;  /* 0x0000000000288947 */ /* 0x00afea0003800000 */
[----:B------:R-:W1:Y:S02]  /*0ac0*/  LDC R11, c[0x0][0x64c] ;  /* 0x00019300ff0b7b82 */ /* 0x000e640000000800 */
[----:B-1----:R-:W-:-:S05]  /*0ad0*/  IADD3 R11, P0, R24, R11, RZ ;  /* 0x0000000b180b7210 */ /* 0x002fca0007f1e0ff */
        /* <DEDUP_REMOVED lines=8> */
.L_x_6:
[----:B----4-:R-:W-:Y:S01]  /*0b60*/  SHF.R.U64 R6, R6, R21, R7 ;  /* 0x0000001506067219 */ /* 0x010fe20000001207 */
[----:B--2---:R-:W-:Y:S01]  /*0b70*/  VIADD R7, R26, 0xffffffff ;  /* 0xffffffff1a077836 */ /* 0x004fe20000000000 */
[----:B------:R-:W-:Y:S01]  /*0b80*/  LOP3.LUT R13, R32, R13, RZ, 0xc0, !PT ;  /* 0x0000000d200d7212 */ /* 0x000fe200078ec0ff */
[----:B------:R-:W-:Y:S02]  /*0b90*/  IMAD.MOV R15, RZ, RZ, -R15 ;  /* 0x000000ffff0f7224 */ /* 0x000fe400078e0a0f */
[----:B------:R-:W-:Y:S02]  /*0ba0*/  IMAD.MOV R8, RZ, RZ, -R6 ;  /* 0x000000ffff087224 */ /* 0x000fe400078e0a06 */
[----:B------:R-:W-:Y:S01]  /*0bb0*/  IMAD R13, R12, R6, R13 ;  /* 0x000000060c0d7224 */ /* 0x000fe200078e020d */
[----:B------:R-:W-:Y:S01]  /*0bc0*/  LOP3.LUT R6, R22, R7, RZ, 0xc0, !PT ;  /* 0x0000000716067212 */ /* 0x000fe200078ec0ff */
[----:B------:R-:W-:Y:S02]  /*0bd0*/  @P3 IMAD R0, R20, R15, R3 ;  /* 0x0000000f14003224 */ /* 0x000fe400078e0203 */
[----:B0-----:R-:W-:-:S02]  /*0be0*/  IMAD R3, R8, R23, R24 ;  /* 0x0000001708037224 */ /* 0x001fc400078e0218 */
[----:B------:R-:W-:Y:S02]  /*0bf0*/  IMAD R69, R13, R69, R0 ;  /* 0x000000450d457224 */ /* 0x000fe400078e0200 */
[----:B------:R-:W-:Y:S02]  /*0c00*/  IMAD R6, R3, R26, R6 ;  /* 0x0000001a03067224 */ /* 0x000fe400078e0206 */
[----:B------:R-:W-:-:S03]  /*0c10*/  IMAD.MOV.U32 R0, RZ, RZ, 0x1 ;  /* 0x00000001ff007424 */ /* 0x000fc600078e00ff */
[----:B------:R-:W-:Y:S02]  /*0c20*/  SEL R68, R6, R69, !P3 ;  /* 0x0000004506447207 */ /* 0x000fe40005800000 */
[----:B------:R-:W-:-:S07]  /*0c30*/  SEL R69, R69, R6, !P3 ;  /* 0x0000000645457207 */ /* 0x000fce0005800000 */
.L_x_4:
[----:B------:R-:W-:-:S08]  /*0c40*/  NOP ;  /* 0x0000000000007918 */ /* 0x000fd00000000000 */
[----:B------:R-:W0:Y:S02]  /*0c50*/  USETMAXREG.TRY_ALLOC.CTAPOOL UP0, 0xe8 ;  /* 0x000000e8000079c8 */ /* 0x000e240008000600 */
[----:B0-----:R-:W-:-:S13]  /*0c60*/  PLOP3.LUT P0, PT, PT, PT, UP0, 0x80, 0x0 ;  /* 0x000000000000781c */ /* 0x001fda0003f0f008 */
[----:B------:R-:W-:Y:S05]  /*0c70*/  @!P0 BRA `(.L_x_4) ;  /* 0xfffffffc00f08947 */ /* 0x000fea000383ffff */
[----:B------:R-:W-:Y:S01]  /*0c80*/  ULDC.64 UR4, c[0x0][0x598] ;  /* 0x0001660000047ab9 */ /* 0x000fe20000000a00 */
[----:B------:R-:W-:Y:S01]  /*0c90*/  ULDC.64 UR36, c[0x0][0x208] ;  /* 0x0000820000247ab9 */ /* 0x000fe20000000a00 */
[----:B------:R-:W-:-:S04]  /*0ca0*/  ISETP.NE.U32.AND P0, PT, RZ, UR4, PT ;  /* 0x00000004ff007c0c */ /* 0x000fc8000bf05070 */
[----:B------:R-:W-:-:S13]  /*0cb0*/  ISETP.NE.AND.EX P0, PT, RZ, UR5, PT, P0 ;  /* 0x00000005ff007c0c */ /* 0x000fda000bf05300 */
[----:B------:R-:W-:Y:S05]  /*0cc0*/  @!P0 BRA `(.L_x_7) ;  /* 0x00000000001c8947 */ /* 0x000fea0003800000 */
[----:B------:R-:W0:Y:S02]  /*0cd0*/  LDC.64 R6, c[0x0][0x598] ;  /* 0x00016600ff067b82 */ /* 0x000e240000000a00 */
[----:B0-----:R-:W2:Y:S02]  /*0ce0*/  LDG.E.64 R6, desc[UR36][R6.64] ;  /* 0x0000002406067981 */ /* 0x001ea4000c1e1b00 */
[----:B--2---:R-:W-:-:S04]  /*0cf0*/  ISETP.NE.U32.AND P0, PT, R6, RZ, PT ;  /* 0x000000ff0600720c */ /* 0x004fc80003f05070 */
[----:B------:R-:W-:-:S13]  /*0d00*/  ISETP.NE.AND.EX P0, PT, R7, RZ, PT, P0 ;  /* 0x000000ff0700720c */ /* 0x000fda0003f05300 */
[----:B------:R-:W-:Y:S05]  /*0d10*/  @!P0 BRA `(.L_x_7) ;  /* 0x0000000000088947 */ /* 0x000fea0003800000 */
[----:B------:R0:W5:Y:S01]  /*0d20*/  LD.E R19, desc[UR36][R6.64] ;  /* 0x0000002406137980 */ /* 0x000162000c101900 */
[----:B------:R-:W-:Y:S05]  /*0d30*/  BRA `(.L_x_8) ;  /* 0x0000000000247947 */ /* 0x000fea0003800000 */
.L_x_7:
[----:B------:R-:W-:Y:S02]  /*0d40*/  ULDC.64 UR4, c[0x0][0x588] ;  /* 0x0001620000047ab9 */ /* 0x000fe40000000a00 */
[----:B------:R-:W-:-:S04]  /*0d50*/  ISETP.NE.U32.AND P0, PT, RZ, UR4, PT ;  /* 0x00000004ff007c0c */ /* 0x000fc8000bf05070 */
[----:B------:R-:W-:-:S13]  /*0d60*/  ISETP.NE.AND.EX P0, PT, RZ, UR5, PT, P0 ;  /* 0x00000005ff007c0c */ /* 0x000fda000bf05300 */
[----:B------:R-:W-:Y:S05]  /*0d70*/  @!P0 BRA `(.L_x_9) ;  /* 0x00000000000c8947 */ /* 0x000fea0003800000 */
[----:B------:R-:W0:Y:S02]  /*0d80*/  LDC.64 R6, c[0x0][0x588] ;  /* 0x00016200ff067b82 */ /* 0x000e240000000a00 */
[----:B0-----:R1:W5:Y:S01]  /*0d90*/  LDG.E R19, desc[UR36][R6.64] ;  /* 0x0000002406137981 */ /* 0x001362000c1e1900 */
[----:B------:R-:W-:Y:S05]  /*0da0*/  BRA `(.L_x_8) ;  /* 0x0000000000087947 */ /* 0x000fea0003800000 */
.L_x_9:
[----:B------:R-:W-:Y:S02]  /*0db0*/  ULDC UR4, c[0x0][0x580] ;  /* 0x0001600000047ab9 */ /* 0x000fe40000000800 */
[----:B------:R-:W-:-:S07]  /*0dc0*/  IMAD.U32 R19, RZ, RZ, UR4 ;  /* 0x00000004ff137e24 */ /* 0x000fce000f8e00ff */
.L_x_8:
[----:B------:R-:W-:Y:S02]  /*0dd0*/  ULDC.64 UR4, c[0x0][0x5a0] ;  /* 0x0001680000047ab9 */ /* 0x000fe40000000a00 */
[----:B------:R-:W-:-:S04]  /*0de0*/  ISETP.NE.U32.AND P0, PT, RZ, UR4, PT ;  /* 0x00000004ff007c0c */ /* 0x000fc8000bf05070 */
[----:B------:R-:W-:-:S13]  /*0df0*/  ISETP.NE.AND.EX P0, PT, RZ, UR5, PT, P0 ;  /* 0x00000005ff007c0c */ /* 0x000fda000bf05300 */
[----:B------:R-:W-:Y:S05]  /*0e00*/  @!P0 BRA `(.L_x_10) ;  /* 0x00000000001c8947 */ /* 0x000fea0003800000 */
[----:B01----:R-:W0:Y:S02]  /*0e10*/  LDC.64 R6, c[0x0][0x5a0] ;  /* 0x00016800ff067b82 */ /* 0x003e240000000a00 */
[----:B0-----:R-:W2:Y:S02]  /*0e20*/  LDG.E.64 R6, desc[UR36][R6.64] ;  /* 0x0000002406067981 */ /* 0x001ea4000c1e1b00 */
[----:B--2---:R-:W-:-:S04]  /*0e30*/  ISETP.NE.U32.AND P0, PT, R6, RZ, PT ;  /* 0x000000ff0600720c */ /* 0x004fc80003f05070 */
[----:B------:R-:W-:-:S13]  /*0e40*/  ISETP.NE.AND.EX P0, PT, R7, RZ, PT, P0 ;  /* 0x000000ff0700720c */ /* 0x000fda0003f05300 */
[----:B------:R-:W-:Y:S05]  /*0e50*/  @!P0 BRA `(.L_x_10) ;  /* 0x0000000000088947 */ /* 0x000fea0003800000 */
[----:B------:R0:W5:Y:S01]  /*0e60*/  LD.E R56, desc[UR36][R6.64] ;  /* 0x0000002406387980 */ /* 0x000162000c101900 */
[----:B------:R-:W-:Y:S05]  /*0e70*/  BRA `(.L_x_11) ;  /* 0x0000000000247947 */ /* 0x000fea0003800000 */
.L_x_10:
[----:B------:R-:W-:Y:S02]  /*0e80*/  ULDC.64 UR4, c[0x0][0x590] ;  /* 0x0001640000047ab9 */ /* 0x000fe40000000a00 */
[----:B------:R-:W-:-:S04]  /*0e90*/  ISETP.NE.U32.AND P0, PT, RZ, UR4, PT ;  /* 0x00000004ff007c0c */ /* 0x000fc8000bf05070 */
[----:B------:R-:W-:-:S13]  /*0ea0*/  ISETP.NE.AND.EX P0, PT, RZ, UR5, PT, P0 ;  /* 0x00000005ff007c0c */ /* 0x000fda000bf05300 */
[----:B------:R-:W-:Y:S05]  /*0eb0*/  @!P0 BRA `(.L_x_12) ;  /* 0x00000000000c8947 */ /* 0x000fea0003800000 */
[----:B------:R-:W2:Y:S02]  /*0ec0*/  LDC.64 R56, c[0x0][0x590] ;  /* 0x00016400ff387b82 */ /* 0x000ea40000000a00 */
[----:B--2---:R2:W5:Y:S01]  /*0ed0*/  LDG.E R56, desc[UR36][R56.64] ;  /* 0x0000002438387981 */ /* 0x004562000c1e1900 */
[----:B------:R-:W-:Y:S05]  /*0ee0*/  BRA `(.L_x_11) ;  /* 0x0000000000087947 */ /* 0x000fea0003800000 */
.L_x_12:
[----:B------:R-:W-:Y:S02]  /*0ef0*/  ULDC UR4, c[0x0][0x584] ;  /* 0x0001610000047ab9 */ /* 0x000fe40000000800 */
[----:B------:R-:W-:-:S07]  /*0f00*/  IMAD.U32 R56, RZ, RZ, UR4 ;  /* 0x00000004ff387e24 */ /* 0x000fce000f8e00ff */
.L_x_11:
[----:B------:R-:W-:-:S13]  /*0f10*/  LOP3.LUT P0, RZ, R0, 0xff, RZ, 0xc0, !PT ;  /* 0x000000ff00ff7812 */ /* 0x000fda000780c0ff */
[----:B------:R-:W-:Y:S05]  /*0f20*/  @!P0 EXIT ;  /* 0x000000000000894d */ /* 0x000fea0003800000 */
[----:B------:R-:W3:Y:S01]  /*0f30*/  LDC R59, c[0x0][0x658] ;  /* 0x00019600ff3b7b82 */ /* 0x000ee20000000800 */
[----:B------:R-:W-:Y:S01]  /*0f40*/  ULDC.64 UR6, c[0x0][0x288] ;  /* 0x0000a20000067ab9 */ /* 0x000fe20000000a00 */
[----:B------:R-:W-:Y:S01]  /*0f50*/  LOP3.LUT R14, R14, 0x1, RZ, 0xc0, !PT ;  /* 0x000000010e0e7812 */ /* 0x000fe200078ec0ff */
[----:B------:R-:W-:Y:S01]  /*0f60*/  UIADD3 UR4, UR7, 0x7f, URZ ;  /* 0x0000007f07047890 */ /* 0x000fe2000fffe03f */
[----:B------:R-:W-:Y:S01]  /*0f70*/  SHF.R.U32.HI R0, RZ, 0x2, R4 ;  /* 0x00000002ff007819 */ /* 0x000fe20000011604 */
[----:B------:R-:W-:Y:S01]  /*0f80*/  IMAD.U32 R3, RZ, RZ, UR6 ;  /* 0x00000006ff037e24 */ /* 0x000fe2000f8e00ff */
[----:B------:R-:W-:Y:S01]  /*0f90*/  SHF.R.U32.HI R5, RZ, 0x1, R5 ;  /* 0x00000001ff057819 */ /* 0x000fe20000011605 */
[----:B------:R-:W-:Y:S01]  /*0fa0*/  USHF.R.S32.HI UR5, URZ, 0x1f, UR4 ;  /* 0x0000001f3f057899 */ /* 0x000fe20008011404 */
[----:B01----:R-:W0:Y:S01]  /*0fb0*/  LDC.64 R6, c[0x0][0x5c8] ;  /* 0x00017200ff067b82 */ /* 0x003e220000000a00 */
[----:B------:R-:W-:Y:S01]  /*0fc0*/  LOP3.LUT R60, R4, 0x3, RZ, 0xc0, !PT ;  /* 0x00000003043c7812 */ /* 0x000fe200078ec0ff */
[----:B------:R-:W-:Y:S01]  /*0fd0*/  IMAD.SHL.U32 R9, R14, 0x40, RZ ;  /* 0x000000400e097824 */ /* 0x000fe200078e00ff */
[----:B------:R-:W-:Y:S01]  /*0fe0*/  LOP3.LUT R0, R0, 0x7, RZ, 0xc0, !PT ;  /* 0x0000000700007812 */ /* 0x000fe200078ec0ff */
[----:B------:R-:W-:Y:S01]  /*0ff0*/  ULEA.HI UR5, UR5, UR4, URZ, 0x7 ;  /* 0x0000000405057291 */ /* 0x000fe2000f8f383f */
[----:B------:R-:W-:Y:S01]  /*1000*/  LOP3.LUT R5, R5, 0x30, RZ, 0xc0, !PT ;  /* 0x0000003005057812 */ /* 0x000fe200078ec0ff */
[----:B------:R-:W-:Y:S01]  /*1010*/  IMAD R60, R60, -0x2, R3 ;  /* 0xfffffffe3c3c7824 */ /* 0x000fe200078e0203 */
[--C-:B------:R-:W-:Y:S01]  /*1020*/  LOP3.LUT R22, R9, 0x40, R0.reuse, 0xe2, !PT ;  /* 0x0000004009167812 */ /* 0x100fe200078ee200 */
[----:B------:R-:W1:Y:S01]  /*1030*/  LDC R63, c[0x0][0x600] ;  /* 0x00018000ff3f7b82 */ /* 0x000e620000000800 */
[----:B------:R-:W-:Y:S01]  /*1040*/  IADD3 R3, RZ, -R5, -R0 ;  /* 0x80000005ff037210 */ /* 0x000fe20007ffe800 */
[----:B------:R-:W-:Y:S01]  /*1050*/  IMAD.MOV.U32 R0, RZ, RZ, -0x1 ;  /* 0xffffffffff007424 */ /* 0x000fe200078e00ff */
[----:B------:R-:W-:Y:S01]  /*1060*/  USHF.R.S32.HI UR43, URZ, 0x7, UR5 ;  /* 0x000000073f2b7899 */ /* 0x000fe20008011405 */
[----:B------:R-:W-:Y:S01]  /*1070*/  IMAD.MOV.U32 R8, RZ, RZ, 0x1 ;  /* 0x00000001ff087424 */ /* 0x000fe200078e00ff */
[----:B------:R-:W-:Y:S01]  /*1080*/  LOP3.LUT R62, R4, 0x80, RZ, 0xc0, !PT ;  /* 0x00000080043e7812 */ /* 0x000fe200078ec0ff */
[----:B------:R-:W-:Y:S01]  /*1090*/  IMAD R3, R14, -0x40, R3 ;  /* 0xffffffc00e037824 */ /* 0x000fe200078e0203 */
[----:B------:R-:W-:Y:S01]  /*10a0*/  UISETP.LT.AND UP0, UPT, UR43, 0x1, UPT ;  /* 0x000000012b00788c */ /* 0x000fe2000bf01270 */
[----:B---3--:R-:W-:Y:S01]  /*10b0*/  SHF.L.U32 R0, R0, R59, RZ ;  /* 0x0000003b00007219 */ /* 0x008fe200000006ff */
[----:B------:R-:W-:Y:S01]  /*10c0*/  ULDC UR4, c[0x0][0x284] ;  /* 0x0000a10000047ab9 */ /* 0x000fe20000000800 */
[----:B------:R-:W-:Y:S01]  /*10d0*/  LOP3.LUT R22, R22, R5, RZ, 0xfc, !PT ;  /* 0x0000000516167212 */ /* 0x000fe200078efcff */
[----:B------:R-:W-:Y:S01]  /*10e0*/  USEL UR44, UR43, 0x1, UP0 ;  /* 0x000000012b2c7887 */ /* 0x000fe20008000000 */
[----:B------:R-:W-:Y:S01]  /*10f0*/  SHF.L.U32 R59, R8, R59, RZ ;  /* 0x0000003b083b7219 */ /* 0x000fe200000006ff */
[----:B------:R-:W-:Y:S01]  /*1100*/  IMAD.SHL.U32 R61, R4, 0x2, RZ ;  /* 0x00000002043d7824 */ /* 0x000fe200078e00ff */
[----:B------:R-:W-:Y:S01]  /*1110*/  LOP3.LUT R66, R18, 0x1, RZ, 0xfc, !PT ;  /* 0x0000000112427812 */ /* 0x000fe200078efcff */
[----:B------:R-:W-:Y:S01]  /*1120*/  VIADD R65, R3, UR4 ;  /* 0x0000000403417c36 */ /* 0x000fe20008000000 */
[C---:B0-----:R-:W-:Y:S01]  /*1130*/  SHF.L.U64.HI R58, R6.reuse, 0x3, R7 ;  /* 0x00000003063a7819 */ /* 0x041fe20000010207 */
[----:B--2---:R-:W-:Y:S01]  /*1140*/  IMAD.SHL.U32 R57, R6, 0x8, RZ ;  /* 0x0000000806397824 */ /* 0x004fe200078e00ff */
[----:B------:R-:W-:Y:S01]  /*1150*/  SHF.R.U32.HI R62, RZ, 0x7, R62 ;  /* 0x00000007ff3e7819 */ /* 0x000fe2000001163e */
[----:B------:R-:W-:Y:S01]  /*1160*/  IMAD.MOV.U32 R23, RZ, RZ, RZ ;  /* 0x000000ffff177224 */ /* 0x000fe200078e00ff */
[----:B------:R-:W-:Y:S01]  /*1170*/  LOP3.LUT R64, RZ, R0, RZ, 0x33, !PT ;  /* 0x00000000ff407212 */ /* 0x000fe200078e33ff */
[----:B------:R-:W-:Y:S01]  /*1180*/  UIADD3 UR44, UR43, -UR44, URZ ;  /* 0x8000002c2b2c7290 */ /* 0x000fe2000fffe03f */
[----:B------:R-:W-:Y:S01]  /*1190*/  UMOV UR40, URZ ;  /* 0x0000003f00287c82 */ /* 0x000fe20008000000 */
[----:B-1----:R-:W-:Y:S01]  /*11a0*/  VIADD R63, R63, 0xffffffff ;  /* 0xffffffff3f3f7836 */ /* 0x002fe20000000000 */
[----:B------:R-:W-:-:S09]  /*11b0*/  UMOV UR42, URZ ;  /* 0x0000003f002a7c82 */ /* 0x000fd20008000000 */
.L_x_94:
[----:B0-----:R-:W0:Y:S01]  /*11c0*/  SHFL.IDX PT, R0, R62, RZ, 0x1f ;  /* 0x00001fff3e007589 */ /* 0x001e2200000e0000 */
[----:B-1----:R-:W1:Y:S01]  /*11d0*/  S2UR UR7, SR_CgaCtaId ;  /* 0x00000000000779c3 */ /* 0x002e620000008800 */
[----:B------:R-:W-:Y:S01]  /*11e0*/  UMOV UR6, 0x400 ;  /* 0x0000040000067882 */ /* 0x000fe20000000000 */
[----:B0-----:R-:W-:Y:S01]  /*11f0*/  R2UR UR4, R0 ;  /* 0x00000000000472ca */ /* 0x001fe200000e0000 */
[----:B-1----:R-:W-:-:S12]  /*1200*/  ULEA UR46, UR7, UR6, 0x18 ;  /* 0x00000006072e7291 */ /* 0x002fd8000f8ec03f */
[----:B------:R-:W-:-:S04]  /*1210*/  ULEA.HI UR5, UR4, UR4, URZ, 0x1 ;  /* 0x0000000404057291 */ /* 0x000fc8000f8f083f */
[----:B------:R-:W-:-:S04]  /*1220*/  ULOP3.LUT UR5, UR5, 0x7fffe, URZ, 0xc0, !UPT ;  /* 0x0007fffe05057892 */ /* 0x000fc8000f8ec03f */
[----:B------:R-:W-:-:S03]  /*1230*/  UIADD3 UR5, UR4, -UR5, URZ ;  /* 0x8000000504057290 */ /* 0x000fc6000fffe03f */
[----:B------:R-:W-:Y:S01]  /*1240*/  ULDC UR4, c[0x0][0x28c] ;  /* 0x0000a30000047ab9 */ /* 0x000fe20000000800 */
[----:B------:R-:W-:Y:S01]  /*1250*/  ULEA UR5, UR5, UR46, 0xd ;  /* 0x0000002e05057291 */ /* 0x000fe2000f8e683f */
[----:B------:R-:W-:-:S03]  /*1260*/  ISETP.LT.AND P0, PT, RZ, UR4, PT ;  /* 0x00000004ff007c0c */ /* 0x000fc6000bf01270 */
[----:B------:R-:W-:-:S04]  /*1270*/  UIADD3 UR5, UR5, 0x100, URZ ;  /* 0x0000010005057890 */ /* 0x000fc8000fffe03f */
[----:B------:R-:W-:-:S04]  /*1280*/  USHF.R.U32.HI UR5, URZ, 0x4, UR5 ;  /* 0x000000043f057899 */ /* 0x000fc80008011605 */
[----:B------:R-:W-:-:S04]  /*1290*/  ULOP3.LUT UR5, UR5, 0x3fff, URZ, 0xc0, !UPT ;  /* 0x00003fff05057892 */ /* 0x000fc8000f8ec03f */
[----:B------:R-:W-:Y:S01]  /*12a0*/  ULOP3.LUT UR45, UR5, 0x10000, URZ, 0xfc, !UPT ;  /* 0x00010000052d7892 */ /* 0x000fe2000f8efc3f */
[----:B--2345:R-:W-:Y:S11]  /*12b0*/  @P0 BRA `(.L_x_13) ;  /* 0x0000000000400947 */ /* 0x03cff60003800000 */
[----:B------:R-:W-:Y:S01]  /*12c0*/  MOV R0, 0x0 ;  /* 0x0000000000007802 */ /* 0x000fe20000000f00 */
[----:B------:R-:W-:Y:S01]  /*12d0*/  ULDC.64 UR4, c[0x4][0x68] ;  /* 0x01001a0000047ab9 */ /* 0x000fe20000000a00 */
[----:B------:R-:W-:Y:S01]  /*12e0*/  ULDC.64 UR6, c[0x4][0x8] ;  /* 0x0100020000067ab9 */ /* 0x000fe20000000a00 */
[----:B------:R-:W-:Y:S01]  /*12f0*/  IMAD.U32 R4, RZ, RZ, UR4 ;  /* 0x00000004ff047e24 */ /* 0x000fe2000f8e00ff */
[----:B------:R0:W1:Y:S01]  /*1300*/  LDC.64 R14, c[0x4][R0] ;  /* 0x01000000000e7b82 */ /* 0x0000620000000a00 */
[----:B------:R-:W-:Y:S01]  /*1310*/  IMAD.U32 R5, RZ, RZ, UR5 ;  /* 0x00000005ff057e24 */ /* 0x000fe2000f8e00ff */
[----:B------:R-:W-:Y:S01]  /*1320*/  ULDC.64 UR4, c[0x4][0x70] ;  /* 0x01001c0000047ab9 */ /* 0x000fe20000000a00 */
[----:B------:R-:W-:Y:S02]  /*1330*/  IMAD.U32 R10, RZ, RZ, UR6 ;  /* 0x00000006ff0a7e24 */ /* 0x000fe4000f8e00ff */
[----:B------:R-:W-:Y:S02]  /*1340*/  IMAD.U32 R6, RZ, RZ, UR4 ;  /* 0x00000004ff067e24 */ /* 0x000fe4000f8e00ff */
[----:B------:R-:W-:-:S02]  /*1350*/  IMAD.U32 R7, RZ, RZ, UR5 ;  /* 0x00000005ff077e24 */ /* 0x000fc4000f8e00ff */
[----:B------:R-:W-:Y:S02]  /*1360*/  IMAD.U32 R11, RZ, RZ, UR7 ;  /* 0x00000007ff0b7e24 */ /* 0x000fe4000f8e00ff */
[----:B------:R-:W-:Y:S02]  /*1370*/  IMAD.MOV.U32 R8, RZ, RZ, 0x1e1 ;  /* 0x000001e1ff087424 */ /* 0x000fe400078e00ff */
[----:B------:R-:W-:Y:S02]  /*1380*/  IMAD.MOV.U32 R12, RZ, RZ, 0x1 ;  /* 0x00000001ff0c7424 */ /* 0x000fe400078e00ff */
[----:B0-----:R-:W-:-:S07]  /*1390*/  IMAD.MOV.U32 R13, RZ, RZ, RZ ;  /* 0x000000ffff0d7224 */ /* 0x001fce00078e00ff */
[----:B------:R-:W-:-:S07]  /*13a0*/  LEPC R20, `(.L_x_13) ;  /* 0x000000001014794e */ /* 0x000fce0000000000 */
[----:B-1---5:R-:W-:Y:S05]  /*13b0*/  CALL.ABS.NOINC R14 ;  /* 0x000000000e007343 */ /* 0x022fea0003c00000 */
.L_x_13:
[----:B------:R-:W-:-:S13]  /*13c0*/  ISETP.NE.AND P0, PT, R66, 0x3, PT ;  /* 0x000000034200780c */ /* 0x000fda0003f05270 */
[----:B------:R-:W-:Y:S05]  /*13d0*/  @!P0 BRA `(.L_x_14) ;  /* 0x0000000000048947 */ /* 0x000fea0003800000 */
[----:B------:R-:W-:Y:S01]  /*13e0*/  BPT.TRAP 0x1 ;  /* 0x000000040000795c */ /* 0x000fe20000300000 */
.L_x_14:
[----:B------:R-:W-:Y:S02]  /*13f0*/  IMAD.U32 R3, RZ, RZ, UR42 ;  /* 0x0000002aff037e24 */ /* 0x000fe4000f8e00ff */
[----:B------:R-:W-:-:S03]  /*1400*/  IMAD.U32 R0, RZ, RZ, UR40 ;  /* 0x00000028ff007e24 */ /* 0x000fc6000f8e00ff */
[----:B------:R-:W-:Y:S02]  /*1410*/  LEA R3, R3, UR46, 0x3 ;  /* 0x0000002e03037c11 */ /* 0x000fe4000f8e18ff */
[----:B------:R-:W-:-:S04]  /*1420*/  SHF.L.U32 R0, R0, 0x1f, RZ ;  /* 0x0000001f00007819 */ /* 0x000fc800000006ff */
[----:B------:R0:W1:Y:S01]  /*1430*/  SYNCS.PHASECHK.TRANS64.TRYWAIT P1, [R3+URZ], R0 ;  /* 0x00000000030075a7 */ /* 0x000062000802017f */
[----:B------:R-:W-:Y:S05]  /*1440*/  @!P0 BRA `(.L_x_15) ;  /* 0x0000000000048947 */ /* 0x000fea0003800000 */
[----:B------:R-:W-:Y:S01]  /*1450*/  BPT.TRAP 0x1 ;  /* 0x000000040000795c */ /* 0x000fe20000300000 */
.L_x_15:
[----:B------:R-:W-:-:S05]  /*1460*/  IMAD.U32 R4, RZ, RZ, UR44 ;  /* 0x0000002cff047e24 */ /* 0x000fca000f8e00ff */
[----:B------:R-:W-:Y:S01]  /*1470*/  ISETP.GE.AND P2, PT, R4, 0x1, PT ;  /* 0x000000010400780c */ /* 0x000fe20003f46270 */
[----:B-1----:R-:W-:-:S12]  /*1480*/  @P1 BRA `(.L_x_16) ;  /* 0x0000000000081947 */ /* 0x002fd80003800000 */
[----:B------:R-:W1:Y:S02]  /*1490*/  SYNCS.PHASECHK.TRANS64.TRYWAIT P1, [R3+URZ], R0 ;  /* 0x00000000030075a7 */ /* 0x000e64000802017f */
[----:B-1----:R-:W-:Y:S05]  /*14a0*/  @!P1 BRA `(.L_x_17) ;  /* 0x0000004c00149947 */ /* 0x002fea0003800000 */
.L_x_16:
[----:B------:R-:W-:Y:S05]  /*14b0*/  WARPSYNC.ALL ;  /* 0x0000000000007948 */ /* 0x000fea0003800000 */
[----:B------:R-:W-:Y:S01]  /*14c0*/  UIADD3 UR4, UR46, 0x20100, URZ ;  /* 0x000201002e047890 */ /* 0x000fe2000fffe03f */
[----:B------:R-:W-:Y:S01]  /*14d0*/  WARPGROUP.ARRIVE ;  /* 0x00000000000079c5 */ /* 0x000fe20000000000 */
[----:B------:R-:W-:Y:S02]  /*14e0*/  ULEA UR5, UR42, UR45, 0xb ;  /* 0x0000002d2a057291 */ /* 0x000fe4000f8e583f */
[----:B------:R-:W-:Y:S01]  /*14f0*/  USHF.R.U32.HI UR4, URZ, 0x4, UR4 ;  /* 0x000000043f047899 */ /* 0x000fe20008011604 */
[----:B------:R-:W-:Y:S01]  /*1500*/  UMOV UR9, 0x40000040 ;  /* 0x4000004000097882 */ /* 0x000fe20000000000 */
[----:B------:R-:W-:-:S02]  /*1510*/  UMOV UR11, 0x40000040 ;  /* 0x40000040000b7882 */ /* 0x000fc40000000000 */
[----:B------:R-:W-:Y:S01]  /*1520*/  ULOP3.LUT UR4, UR4, 0x3fff, URZ, 0xc0, !UPT ;  /* 0x00003fff04047892 */ /* 0x000fe2000f8ec03f */
[----:B------:R-:W-:-:S03]  /*1530*/  UMOV UR8, UR5 ;  /* 0x0000000500087c82 */ /* 0x000fc60008000000 */
[----:B------:R-:W-:-:S04]  /*1540*/  ULOP3.LUT UR4, UR4, 0x10000, URZ, 0xfc, !UPT ;  /* 0x0001000004047892 */ /* 0x000fc8000f8efc3f */
[----:B------:R-:W-:-:S07]  /*1550*/  ULEA UR6, UR42, UR4, 0xa ;  /* 0x000000042a067291 */ /* 0x000fce000f8e503f */
[----:B------:R-:W-:Y:S02]  /*1560*/  UMOV UR10, UR6 ;  /* 0x00000006000a7c82 */ /* 0x000fe40008000000 */
[----:B------:R-:W-:Y:S01]  /*1570*/  HGMMA.64x64x16.F32 R24, gdesc[UR8], RZ, !UPT, gsb0 ;  /* 0x00e00000081879f0 */ /* 0x000fe2000c0008ff */
[----:B------:R-:W-:Y:S02]  /*1580*/  UIADD3 UR8, UR5, 0x2, URZ ;  /* 0x0000000205087890 */ /* 0x000fe4000fffe03f */
[----:B------:R-:W-:Y:S01]  /*1590*/  UIADD3 UR10, UR6, 0x2, URZ ;  /* 0x00000002060a7890 */ /* 0x000fe2000fffe03f */
[----:B------:R-:W-:Y:S01]  /*15a0*/  UMOV UR9, 0x40000040 ;  /* 0x4000004000097882 */ /* 0x000fe20000000000 */
[----:B------:R-:W-:Y:S01]  /*15b0*/  UMOV UR11, 0x40000040 ;  /* 0x40000040000b7882 */ /* 0x000fe20000000000 */
[----:B------:R-:W-:Y:S02]  /*15c0*/  WARPGROUP.DEPBAR.LE gsb0, 0x0 ;  /* 0x00008000000079c5 */ /* 0x000fe40000010000 */
[----:B------:R-:W-:-:S06]  /*15d0*/  WARPGROUP.ARRIVE ;  /* 0x00000000000079c5 */ /* 0x000fcc0000000000 */
[----:B------:R-:W-:Y:S01]  /*15e0*/  HGMMA.64x64x16.F32 R24, gdesc[UR8], R24, gsb0 ;  /* 0x00e00000081879f0 */ /* 0x000fe20008000818 */
        /* <DEDUP_REMOVED lines=41> */
[----:B------:R-:W-:Y:S03]  /*1880*/  HGMMA.64x64x16.F32 R24, gdesc[UR8], R24, gsb0 ;  /* 0x00e00000081879f0 */ /* 0x000fe60008000818 */
[----:B------:R-:W-:Y:S02]  /*1890*/  WARPGROUP.DEPBAR.LE gsb0, 0x0 ;  /* 0x00008000000079c5 */ /* 0x000fe40000010000 */
[----:B------:R-:W-:Y:S05]  /*18a0*/  @!P2 BRA `(.L_x_18) ;  /* 0x00000004008ca947 */ /* 0x000fea0003800000 */
[----:B------:R-:W-:Y:S01]  /*18b0*/  UIADD3 UR5, UR42, 0x1, URZ ;  /* 0x000000012a057890 */ /* 0x000fe2000fffe03f */
[----:B01----:R-:W-:-:S03]  /*18c0*/  IMAD.U32 R0, RZ, RZ, UR44 ;  /* 0x0000002cff007e24 */ /* 0x003fc6000f8e00ff */
[----:B------:R-:W-:-:S04]  /*18d0*/  UISETP.NE.AND UP0, UPT, UR5, 0x4, UPT ;  /* 0x000000040500788c */ /* 0x000fc8000bf05270 */
[----:B------:R-:W-:Y:S02]  /*18e0*/  USEL UR6, URZ, 0x1, UP0 ;  /* 0x000000013f067887 */ /* 0x000fe40008000000 */
[----:B------:R-:W-:Y:S02]  /*18f0*/  USEL UR5, UR5, URZ, UP0 ;  /* 0x0000003f05057287 */ /* 0x000fe40008000000 */
[----:B------:R-:W-:-:S06]  /*1900*/  ULOP3.LUT UR6, UR40, UR6, URZ, 0x3c, !UPT ;  /* 0x0000000628067292 */ /* 0x000fcc000f8e3c3f */
[----:B------:R-:W-:Y:S01]  /*1910*/  IMAD.U32 R5, RZ, RZ, UR6 ;  /* 0x00000006ff057e24 */ /* 0x000fe2000f8e00ff */
[----:B------:R-:W-:-:S06]  /*1920*/  UMOV UR6, UR42 ;  /* 0x0000002a00067c82 */ /* 0x000fcc0008000000 */
.L_x_25:
[----:B01----:R-:W-:Y:S05]  /*1930*/  @!P0 BRA `(.L_x_19) ;  /* 0x0000000000048947 */ /* 0x003fea0003800000 */
[----:B------:R-:W-:Y:S01]  /*1940*/  BPT.TRAP 0x1 ;  /* 0x000000040000795c */ /* 0x000fe20000300000 */
.L_x_19:
[----:B------:R-:W0:Y:S01]  /*1950*/  S2UR UR8, SR_CgaCtaId ;  /* 0x00000000000879c3 */ /* 0x000e220000008800 */
[----:B------:R-:W-:Y:S01]  /*1960*/  UMOV UR7, 0x400 ;  /* 0x0000040000077882 */ /* 0x000fe20000000000 */
[----:B------:R-:W-:Y:S01]  /*1970*/  SHF.L.U32 R3, R5, 0x1f, RZ ;  /* 0x0000001f05037819 */ /* 0x000fe200000006ff */
[----:B0-----:R-:W-:-:S04]  /*1980*/  ULEA UR7, UR8, UR7, 0x18 ;  /* 0x0000000708077291 */ /* 0x001fc8000f8ec03f */
[----:B------:R-:W-:-:S09]  /*1990*/  ULEA UR8, UR5, UR7, 0x3 ;  /* 0x0000000705087291 */ /* 0x000fd2000f8e183f */
[----:B------:R0:W1:Y:S01]  /*19a0*/  SYNCS.PHASECHK.TRANS64.TRYWAIT P1, [UR8], R3 ;  /* 0x00000003ff0075a7 */ /* 0x0000620008020148 */
[----:B------:R-:W-:Y:S05]  /*19b0*/  @!P0 BRA `(.L_x_20) ;  /* 0x0000000000048947 */ /* 0x000fea0003800000 */
[----:B------:R-:W-:Y:S01]  /*19c0*/  BPT.TRAP 0x1 ;  /* 0x000000040000795c */ /* 0x000fe20000300000 */
.L_x_20:
[----:B-1----:R-:W-:Y:S05]  /*19d0*/  @P1 BRA `(.L_x_21) ;  /* 0x0000000000081947 */ /* 0x002fea0003800000 */
[----:B------:R-:W1:Y:S02]  /*19e0*/  SYNCS.PHASECHK.TRANS64.TRYWAIT P1, [UR8], R3 ;  /* 0x00000003ff0075a7 */ /* 0x000e640008020148 */
[----:B-1----:R-:W-:Y:S05]  /*19f0*/  @!P1 BRA `(.L_x_22) ;  /* 0x0000004400d49947 */ /* 0x002fea0003800000 */
.L_x_21:
[----:B------:R-:W-:Y:S01]  /*1a00*/  ULEA UR12, UR5, UR45, 0xb ;  /* 0x0000002d050c7291 */ /* 0x000fe2000f8e583f */
[----:B------:R-:W-:Y:S01]  /*1a10*/  WARPGROUP.ARRIVE ;  /* 0x00000000000079c5 */ /* 0x000fe20000000000 */
[----:B------:R-:W-:Y:S01]  /*1a20*/  ULEA UR13, UR5, UR4, 0xa ;  /* 0x00000004050d7291 */ /* 0x000fe2000f8e503f */
[----:B------:R-:W-:Y:S01]  /*1a30*/  UMOV UR9, 0x40000040 ;  /* 0x4000004000097882 */ /* 0x000fe20000000000 */
[----:B------:R-:W-:-:S03]  /*1a40*/  UMOV UR11, 0x40000040 ;  /* 0x40000040000b7882 */ /* 0x000fc60000000000 */
[----:B------:R-:W-:Y:S02]  /*1a50*/  UMOV UR8, UR12 ;  /* 0x0000000c00087c82 */ /* 0x000fe40008000000 */
[----:B------:R-:W-:Y:S02]  /*1a60*/  UMOV UR10, UR13 ;  /* 0x0000000d000a7c82 */ /* 0x000fe40008000000 */
[----:B------:R-:W-:Y:S01]  /*1a70*/  HGMMA.64x64x16.F32 R24, gdesc[UR8], R24, gsb0 ;  /* 0x00e00000081879f0 */ /* 0x000fe20008000818 */
[----:B------:R-:W-:Y:S02]  /*1a80*/  UIADD3 UR8, UR12, 0x2, URZ ;  /* 0x000000020c087890 */ /* 0x000fe4000fffe03f */
[----:B------:R-:W-:Y:S01]  /*1a90*/  UIADD3 UR10, UR13, 0x2, URZ ;  /* 0x000000020d0a7890 */ /* 0x000fe2000fffe03f */
[----:B------:R-:W-:Y:S01]  /*1aa0*/  UMOV UR9, 0x40000040 ;  /* 0x4000004000097882 */ /* 0x000fe20000000000 */
[----:B------:R-:W-:Y:S01]  /*1ab0*/  UMOV UR11, 0x40000040 ;  /* 0x40000040000b7882 */ /* 0x000fe20000000000 */
[----:B------:R-:W-:-:S02]  /*1ac0*/  WARPGROUP.DEPBAR.LE gsb0, 0x0 ;  /* 0x00008000000079c5 */ /* 0x000fc40000010000 */
        /* <DEDUP_REMOVED lines=46> */
[----:B------:R-:W-:Y:S01]  /*1db0*/  BPT.TRAP 0x1 ;  /* 0x000000040000795c */ /* 0x000fe20000300000 */
.L_x_23:
[----:B------:R-:W-:Y:S01]  /*1dc0*/  ULEA UR7, UR6, UR7, 0x3 ;  /* 0x0000000706077291 */ /* 0x000fe2000f8e183f */
[----:B------:R-:W-:-:S03]  /*1dd0*/  ISETP.GT.U32.AND P1, PT, R18, 0x1, PT ;  /* 0x000000011200780c */ /* 0x000fc60003f24070 */
[----:B------:R-:W-:-:S04]  /*1de0*/  UIADD3 UR7, UR7, 0x20, URZ ;  /* 0x0000002007077890 */ /* 0x000fc8000fffe03f */
[----:B------:R-:W-:-:S09]  /*1df0*/  UPRMT UR7, URZ, 0x654, UR7 ;  /* 0x000006543f077896 */ /* 0x000fd20008000007 */
[----:B------:R-:W-:Y:S01]  /*1e00*/  SYNCS.ARRIVE.TRANS64.RED.A1T0 RZ, [UR7], RZ ;  /* 0x000000ffffff79a7 */ /* 0x000fe20008100407 */
[----:B------:R-:W-:Y:S05]  /*1e10*/  @P1 BRA `(.L_x_24) ;  /* 0x0000000000041947 */ /* 0x000fea0003800000 */
[----:B------:R-:W-:Y:S01]  /*1e20*/  BPT.TRAP 0x1 ;  /* 0x000000040000795c */ /* 0x000fe20000300000 */
.L_x_24:
[----:B------:R-:W-:Y:S01]  /*1e30*/  UIADD3 UR5, UR5, 0x1, URZ ;  /* 0x0000000105057890 */ /* 0x000fe2000fffe03f */
[C---:B------:R-:W-:Y:S01]  /*1e40*/  ISETP.GT.AND P1, PT, R0.reuse, 0x1, PT ;  /* 0x000000010000780c */ /* 0x040fe20003f24270 */
[----:B------:R-:W-:Y:S01]  /*1e50*/  UIADD3 UR6, UR6, 0x1, URZ ;  /* 0x0000000106067890 */ /* 0x000fe2000fffe03f */
[----:B------:R-:W-:Y:S01]  /*1e60*/  VIADD R0, R0, 0xffffffff ;  /* 0xffffffff00007836 */ /* 0x000fe20000000000 */
[----:B------:R-:W-:Y:S02]  /*1e70*/  UISETP.NE.AND UP0, UPT, UR5, 0x4, UPT ;  /* 0x000000040500788c */ /* 0x000fe4000bf05270 */
[----:B------:R-:W-:Y:S02]  /*1e80*/  UISETP.NE.AND UP1, UPT, UR6, 0x4, UPT ;  /* 0x000000040600788c */ /* 0x000fe4000bf25270 */
[----:B------:R-:W-:Y:S02]  /*1e90*/  USEL UR7, URZ, 0x1, UP0 ;  /* 0x000000013f077887 */ /* 0x000fe40008000000 */
[----:B------:R-:W-:-:S02]  /*1ea0*/  USEL UR5, UR5, URZ, UP0 ;  /* 0x0000003f05057287 */ /* 0x000fc40008000000 */
[----:B------:R-:W-:Y:S02]  /*1eb0*/  USEL UR6, UR6, URZ, UP1 ;  /* 0x0000003f06067287 */ /* 0x000fe40008800000 */
[----:B------:R-:W-:Y:S01]  /*1ec0*/  LOP3.LUT R5, R5, UR7, RZ, 0x3c, !PT ;  /* 0x0000000705057c12 */ /* 0x000fe2000f8e3cff */
[----:B------:R-:W-:Y:S09]  /*1ed0*/  @P1 BRA `(.L_x_25) ;  /* 0xfffffff800941947 */ /* 0x000ff2000383ffff */
.L_x_18:
[----:B01----:R-:W0:Y:S02]  /*1ee0*/  LDC R0, c[0x0][0x28c] ;  /* 0x0000a300ff007b82 */ /* 0x003e240000000800 */
[----:B0-----:R-:W-:-:S13]  /*1ef0*/  ISETP.GE.AND P1, PT, R0, 0x1, PT ;  /* 0x000000010000780c */ /* 0x001fda0003f26270 */
[----:B------:R-:W-:Y:S05]  /*1f00*/  @!P1 BRA `(.L_x_26) ;  /* 0x0000000000389947 */ /* 0x000fea0003800000 */
[----:B------:R-:W-:Y:S05]  /*1f10*/  @!P0 BRA `(.L_x_27) ;  /* 0x0000000000048947 */ /* 0x000fea0003800000 */
[----:B------:R-:W-:Y:S01]  /*1f20*/  BPT.TRAP 0x1 ;  /* 0x000000040000795c */ /* 0x000fe20000300000 */
.L_x_27:
[----:B------:R-:W0:Y:S01]  /*1f30*/  S2UR UR6, SR_CgaCtaId ;  /* 0x00000000000679c3 */ /* 0x000e220000008800 */
[----:B------:R-:W-:Y:S01]  /*1f40*/  UIADD3 UR4, UR44, UR42, URZ ;  /* 0x0000002a2c047290 */ /* 0x000fe2000fffe03f */
[----:B------:R-:W-:Y:S01]  /*1f50*/  ISETP.GT.U32.AND P0, PT, R18, 0x1, PT ;  /* 0x000000011200780c */ /* 0x000fe20003f04070 */
[----:B------:R-:W-:Y:S02]  /*1f60*/  UMOV UR5, 0x400 ;  /* 0x0000040000057882 */ /* 0x000fe40000000000 */
[----:B------:R-:W-:-:S04]  /*1f70*/  USHF.L.U32 UR4, UR4, 0x3, URZ ;  /* 0x0000000304047899 */ /* 0x000fc8000800063f */
[----:B------:R-:W-:Y:S02]  /*1f80*/  ULOP3.LUT UR4, UR4, 0x18, URZ, 0xc0, !UPT ;  /* 0x0000001804047892 */ /* 0x000fe4000f8ec03f */
[----:B0-----:R-:W-:-:S04]  /*1f90*/  ULEA UR5, UR6, UR5, 0x18 ;  /* 0x0000000506057291 */ /* 0x001fc8000f8ec03f */
[----:B------:R-:W-:-:S04]  /*1fa0*/  UIADD3 UR4, UR5, 0x20, UR4 ;  /* 0x0000002005047890 */ /* 0x000fc8000fffe004 */
[----:B------:R-:W-:-:S09]  /*1fb0*/  UPRMT UR4, URZ, 0x654, UR4 ;  /* 0x000006543f047896 */ /* 0x000fd20008000004 */
[----:B------:R-:W-:Y:S01]  /*1fc0*/  SYNCS.ARRIVE.TRANS64.RED.A1T0 RZ, [UR4], RZ ;  /* 0x000000ffffff79a7 */ /* 0x000fe20008100404 */
[----:B------:R-:W-:Y:S05]  /*1fd0*/  @P0 BRA `(.L_x_26) ;  /* 0x0000000000040947 */ /* 0x000fea0003800000 */
[----:B------:R-:W-:Y:S01]  /*1fe0*/  BPT.TRAP 0x1 ;  /* 0x000000040000795c */ /* 0x000fe20000300000 */
.L_x_26:
[----:B------:R-:W-:Y:S01]  /*1ff0*/  IMAD.SHL.U32 R3, R68, 0x40, RZ ;  /* 0x0000004044037824 */ /* 0x000fe200078e00ff */
[----:B------:R-:W-:Y:S01]  /*2000*/  ULDC UR6, c[0x0][0x288] ;  /* 0x0000a20000067ab9 */ /* 0x000fe20000000800 */
[----:B------:R-:W-:Y:S01]  /*2010*/  SHF.R.S32.HI R13, RZ, 0x1f, R67 ;  /* 0x0000001fff0d7819 */ /* 0x000fe20000011443 */
[----:B------:R-:W-:Y:S01]  /*2020*/  IMAD.SHL.U32 R6, R69, 0x80, RZ ;  /* 0x0000008045067824 */ /* 0x000fe200078e00ff */
[----:B------:R-:W-:Y:S01]  /*2030*/  ULDC.64 UR4, c[0x0][0x5d0] ;  /* 0x0001740000047ab9 */ /* 0x000fe20000000a00 */
[----:B------:R-:W-:Y:S01]  /*2040*/  LOP3.LUT R10, R3, 0x6, R61, 0xf8, !PT ;  /* 0x00000006030a7812 */ /* 0x000fe200078ef83d */
[----:B------:R-:W-:Y:S01]  /*2050*/  IMAD.WIDE R68, R69, 0x80, R22 ;  /* 0x0000008045447825 */ /* 0x000fe200078e0216 */
[----:B------:R-:W-:Y:S01]  /*2060*/  ISETP.GE.AND P0, PT, R3, UR6, PT ;  /* 0x0000000603007c0c */ /* 0x000fe2000bf06270 */
[----:B------:R-:W-:Y:S01]  /*2070*/  ULDC UR6, c[0x0][0x284] ;  /* 0x0000a10000067ab9 */ /* 0x000fe20000000800 */
[----:B------:R-:W-:Y:S01]  /*2080*/  SHF.R.S32.HI R11, RZ, 0x1f, R10 ;  /* 0x0000001fff0b7819 */ /* 0x000fe2000001140a */
[----:B------:R-:W-:Y:S01]  /*2090*/  IMAD R0, R13, UR4, RZ ;  /* 0x000000040d007c24 */ /* 0x000fe2000f8e02ff */
[----:B------:R-:W-:-:S03]  /*20a0*/  ISETP.GE.OR P0, PT, R6, UR6, P0 ;  /* 0x0000000606007c0c */ /* 0x000fc60008706670 */
[C---:B------:R-:W-:Y:S02]  /*20b0*/  IMAD R7, R67.reuse, UR5, R0 ;  /* 0x0000000543077c24 */ /* 0x040fe4000f8e0200 */
[----:B------:R-:W-:Y:S01]  /*20c0*/  IMAD.WIDE.U32 R4, R67, UR4, R10 ;  /* 0x0000000443047c25 */ /* 0x000fe2000f8e000a */
[----:B------:R-:W-:-:S03]  /*20d0*/  ULDC.64 UR4, c[0x0][0x5c8] ;  /* 0x0001720000047ab9 */ /* 0x000fc60000000a00 */
[----:B------:R-:W-:Y:S02]  /*20e0*/  IMAD R9, R69, UR4, RZ ;  /* 0x0000000445097c24 */ /* 0x000fe4000f8e02ff */
[----:B------:R-:W-:Y:S02]  /*20f0*/  IMAD.IADD R5, R5, 0x1, R7 ;  /* 0x0000000105057824 */ /* 0x000fe400078e0207 */
[C---:B------:R-:W-:Y:S02]  /*2100*/  IMAD R9, R68.reuse, UR5, R9 ;  /* 0x0000000544097c24 */ /* 0x040fe4000f8e0209 */
[----:B------:R-:W-:-:S04]  /*2110*/  IMAD.WIDE.U32 R70, R68, UR4, R4 ;  /* 0x0000000444467c25 */ /* 0x000fc8000f8e0004 */
[----:B------:R-:W-:Y:S01]  /*2120*/  IMAD.MOV.U32 R0, RZ, RZ, -0x1 ;  /* 0xffffffffff007424 */ /* 0x000fe200078e00ff */
[----:B------:R-:W-:Y:S06]  /*2130*/  @P0 BRA `(.L_x_28) ;  /* 0x00000020009c0947 */ /* 0x000fec0003800000 */
[----:B-----5:R-:W-:Y:S01]  /*2140*/  FSETP.NEU.AND P0, PT, R56, RZ, PT ;  /* 0x000000ff3800720b */ /* 0x020fe20003f0d000 */
[----:B------:R-:W-:Y:S01]  /*2150*/  IMAD.IADD R4, R60, 0x1, -R3 ;  /* 0x000000013c047824 */ /* 0x000fe200078e0a03 */
[----:B------:R-:W-:Y:S01]  /*2160*/  BSSY B0, `(.L_x_28) ;  /* 0x0000224000007945 */ /* 0x000fe20003800000 */
[----:B------:R-:W-:Y:S02]  /*2170*/  IMAD.IADD R3, R65, 0x1, -R6 ;  /* 0x0000000141037824 */ /* 0x000fe400078e0a06 */
[----:B------:R-:W-:Y:S01]  /*2180*/  IMAD.IADD R81, R71, 0x1, R9 ;  /* 0x0000000147517824 */ /* 0x000fe200078e0209 */
[----:B------:R-:W-:-:S04]  /*2190*/  ISETP.GT.AND P2, PT, R4, RZ, PT ;  /* 0x000000ff0400720c */ /* 0x000fc80003f44270 */
[----:B------:R-:W-:-:S03]  /*21a0*/  ISETP.GT.AND P1, PT, R3, RZ, P2 ;  /* 0x000000ff0300720c */ /* 0x000fc60001724270 */
[----:B------:R-:W-:Y:S10]  /*21b0*/  @!P0 BRA `(.L_x_29) ;  /* 0x0000001400e88947 */ /* 0x000ff40003800000 */
[----:B------:R-:W0:Y:S01]  /*21c0*/  LDC.64 R74, c[0x0][0x5b8] ;  /* 0x00016e00ff4a7b82 */ /* 0x000e220000000a00 */
[----:B------:R-:W-:-:S07]  /*21d0*/  ULDC.64 UR4, c[0x0][0x5c0] ;  /* 0x0001700000047ab9 */ /* 0x000fce0000000a00 */
[----:B------:R-:W1:Y:S08]  /*21e0*/  LDC.64 R76, c[0x0][0x5b0] ;  /* 0x00016c00ff4c7b82 */ /* 0x000e700000000a00 */
[----:B------:R-:W2:Y:S01]  /*21f0*/  LDC.64 R78, c[0x0][0x5a8] ;  /* 0x00016a00ff4e7b82 */ /* 0x000ea20000000a00 */
[-C--:B0-----:R-:W-:Y:S02]  /*2200*/  IMAD R6, R13, R74.reuse, RZ ;  /* 0x0000004a0d067224 */ /* 0x081fe400078e02ff */
[----:B------:R-:W-:-:S04]  /*2210*/  IMAD.WIDE.U32 R72, R67, R74, R10 ;  /* 0x0000004a43487225 */ /* 0x000fc800078e000a */
[----:B------:R-:W-:Y:S02]  /*2220*/  IMAD R71, R67, R75, R6 ;  /* 0x0000004b43477224 */ /* 0x000fe400078e0206 */
[-C--:B-1----:R-:W-:Y:S02]  /*2230*/  IMAD R5, R69, R76.reuse, RZ ;  /* 0x0000004c45057224 */ /* 0x082fe400078e02ff */
[----:B------:R-:W-:Y:S02]  /*2240*/  IMAD.IADD R13, R73, 0x1, R71 ;  /* 0x00000001490d7824 */ /* 0x000fe400078e0247 */
[----:B------:R-:W-:Y:S02]  /*2250*/  IMAD.MOV.U32 R12, RZ, RZ, R72 ;  /* 0x000000ffff0c7224 */ /* 0x000fe400078e0048 */
[C---:B------:R-:W-:Y:S02]  /*2260*/  IMAD R75, R68.reuse, R77, R5 ;  /* 0x0000004d444b7224 */ /* 0x040fe400078e0205 */
[----:B------:R-:W-:-:S04]  /*2270*/  IMAD.WIDE.U32 R6, R68, R76, R12 ;  /* 0x0000004c44067225 */ /* 0x000fc800078e000c */
[----:B------:R-:W-:Y:S01]  /*2280*/  IMAD.IADD R5, R7, 0x1, R75 ;  /* 0x0000000107057824 */ /* 0x000fe200078e024b */
[----:B--2---:R-:W-:-:S04]  /*2290*/  LEA R14, P0, R6, R78, 0x1 ;  /* 0x0000004e060e7211 */ /* 0x004fc800078008ff */
[----:B------:R-:W-:-:S05]  /*22a0*/  LEA.HI.X R15, R6, R79, R5, 0x1, P0 ;  /* 0x0000004f060f7211 */ /* 0x000fca00000f0c05 */
[----:B------:R0:W2:Y:S01]  /*22b0*/  @P1 LDG.E.LTC128B.U16 R5, desc[UR36][R14.64] ;  /* 0x000000240e051981 */ /* 0x0000a2000c1e1520 */
[----:B------:R-:W-:Y:S01]  /*22c0*/  LEA R8, P0, R70, UR4, 0x1 ;  /* 0x0000000446087c11 */ /* 0x000fe2000f8008ff */
[----:B------:R-:W-:Y:S01]  /*22d0*/  IMAD.WIDE.U32 R6, R68, R76, R10 ;  /* 0x0000004c44067225 */ /* 0x000fe200078e000a */
[----:B------:R-:W-:Y:S03]  /*22e0*/  BSSY B1, `(.L_x_30) ;  /* 0x0000012000017945 */ /* 0x000fe60003800000 */
[----:B------:R-:W-:Y:S02]  /*22f0*/  IMAD.IADD R7, R75, 0x1, R7 ;  /* 0x000000014b077824 */ /* 0x000fe400078e0207 */
[----:B------:R-:W-:Y:S01]  /*2300*/  IMAD.WIDE.U32 R20, R67, R74, R6 ;  /* 0x0000004a43147225 */ /* 0x000fe200078e0006 */
[----:B0-----:R-:W-:-:S03]  /*2310*/  SHF.L.U64.HI R15, R76, 0x3, R77 ;  /* 0x000000034c0f7819 */ /* 0x001fc6000001024d */
[----:B------:R-:W-:Y:S01]  /*2320*/  IMAD.IADD R7, R71, 0x1, R21 ;  /* 0x0000000147077824 */ /* 0x000fe200078e0215 */
[----:B------:R-:W-:Y:S01]  /*2330*/  LEA R6, P4, R20, R78, 0x1 ;  /* 0x0000004e14067211 */ /* 0x000fe200078808ff */
[----:B------:R-:W-:-:S03]  /*2340*/  IMAD.SHL.U32 R14, R76, 0x8, RZ ;  /* 0x000000084c0e7824 */ /* 0x000fc600078e00ff */
[----:B------:R-:W-:Y:S01]  /*2350*/  LEA.HI.X R7, R20, R79, R7, 0x1, P4 ;  /* 0x0000004f14077211 */ /* 0x000fe200020f0c07 */
[----:B--2---:R-:W-:-:S05]  /*2360*/  HADD2.F32 R9, -RZ, R5.H0_H0 ;  /* 0x20000005ff097230 */ /* 0x004fca0000004100 */
[----:B------:R-:W-:-:S04]  /*2370*/  FMUL R9, R9, R56 ;  /* 0x0000003809097220 */ /* 0x000fc80000400000 */
[----:B------:R-:W-:Y:S01]  /*2380*/  FFMA R24, R24, R19, R9 ;  /* 0x0000001318187223 */ /* 0x000fe20000000009 */
[----:B------:R-:W-:Y:S02]  /*2390*/  LEA.HI.X R9, R70, UR5, R81, 0x1, P0 ;  /* 0x0000000546097c11 */ /* 0x000fe400080f0c51 */
[----:B------:R-:W-:Y:S02]  /*23a0*/  ISETP.GT.AND P0, PT, R4, 0x1, PT ;  /* 0x000000010400780c */ /* 0x000fe40003f04270 */
[----:B------:R-:W-:Y:S02]  /*23b0*/  F2FP.F16.F32.PACK_AB R24, RZ, R24 ;  /* 0x00000018ff18723e */ /* 0x000fe400000000ff */
[----:B------:R-:W-:-:S03]  /*23c0*/  ISETP.GT.AND P3, PT, R3, RZ, P0 ;  /* 0x000000ff0300720c */ /* 0x000fc60000764270 */
[----:B------:R0:W-:Y:S10]  /*23d0*/  @P1 STG.E.U16 desc[UR36][R8.64], R24 ;  /* 0x0000001808001986 */ /* 0x0001f4000c101524 */
[----:B------:R-:W-:Y:S05]  /*23e0*/  @!P3 BRA `(.L_x_31) ;  /* 0x000000000004b947 */ /* 0x000fea0003800000 */
[----:B------:R1:W5:Y:S02]  /*23f0*/  LDG.E.LTC128B.U16 R5, desc[UR36][R6.64+0x2] ;  /* 0x0000022406057981 */ /* 0x000364000c1e1520 */
.L_x_31:
[----:B------:R-:W-:Y:S05]  /*2400*/  BSYNC B1 ;  /* 0x0000000000017941 */ /* 0x000fea0003800000 */
.L_x_30:
[----:B-----5:R-:W-:Y:S01]  /*2410*/  HADD2.F32 R69, -RZ, R5.H0_H0 ;  /* 0x20000005ff457230 */ /* 0x020fe20000004100 */
[----:B------:R-:W-:Y:S01]  /*2420*/  ISETP.GT.AND P2, PT, R3, 0x8, P2 ;  /* 0x000000080300780c */ /* 0x000fe20001744270 */
[----:B------:R-:W-:Y:S01]  /*2430*/  IMAD.WIDE.U32 R20, R68, R76, R14 ;  /* 0x0000004c44147225 */ /* 0x000fe200078e000e */
[----:B0-----:R-:W-:-:S03]  /*2440*/  PRMT R24, R5, 0x7610, R24 ;  /* 0x0000761005187816 */ /* 0x001fc60000000018 */
[----:B------:R-:W-:Y:S01]  /*2450*/  FMUL R12, R69, R56 ;  /* 0x00000038450c7220 */ /* 0x000fe20000400000 */
[----:B------:R-:W-:Y:S01]  /*2460*/  IMAD.IADD R75, R75, 0x1, R21 ;  /* 0x000000014b4b7824 */ /* 0x000fe200078e0215 */
[----:B------:R-:W-:Y:S02]  /*2470*/  IADD3 R72, P1, R72, R20, RZ ;  /* 0x0000001448487210 */ /* 0x000fe40007f3e0ff */
[----:B------:R-:W-:-:S03]  /*2480*/  FFMA R12, R25, R19, R12 ;  /* 0x00000013190c7223 */ /* 0x000fc6000000000c */
[----:B------:R-:W-:Y:S01]  /*2490*/  IMAD.X R13, R75, 0x1, R13, P1 ;  /* 0x000000014b0d7824 */ /* 0x000fe200008e060d */
[C---:B------:R-:W-:Y:S02]  /*24a0*/  LEA R14, P1, R72.reuse, R78, 0x1 ;  /* 0x0000004e480e7211 */ /* 0x040fe400078208ff */
[----:B------:R-:W-:Y:S02]  /*24b0*/  F2FP.F16.F32.PACK_AB R12, RZ, R12 ;  /* 0x0000000cff0c723e */ /* 0x000fe400000000ff */
[----:B------:R-:W-:Y:S02]  /*24c0*/  LEA.HI.X R15, R72, R79, R13, 0x1, P1 ;  /* 0x0000004f480f7211 */ /* 0x000fe400008f0c0d */
[----:B------:R-:W-:-:S05]  /*24d0*/  PRMT R21, R12, 0x7610, R21 ;  /* 0x000076100c157816 */ /* 0x000fca0000000015 */
[----:B------:R0:W-:Y:S04]  /*24e0*/  @P3 STG.E.U16 desc[UR36][R8.64+0x2], R21 ;  /* 0x0000021508003986 */ /* 0x0001e8000c101524 */
[----:B------:R-:W2:Y:S01]  /*24f0*/  @P2 LDG.E.LTC128B.U16 R24, desc[UR36][R14.64] ;  /* 0x000000240e182981 */ /* 0x000ea2000c1e1520 */
[----:B------:R-:W-:Y:S01]  /*2500*/  IADD3 R20, P1, R10, R20, RZ ;  /* 0x000000140a147210 */ /* 0x000fe20007f3e0ff */
[----:B------:R-:W-:Y:S01]  /*2510*/  BSSY B1, `(.L_x_32) ;  /* 0x0000011000017945 */ /* 0x000fe20003800000 */
[----:B------:R-:W-:Y:S02]  /*2520*/  SHF.L.U64.HI R13, R57, 0x1, R58 ;  /* 0x00000001390d7819 */ /* 0x000fe4000001023a */
[----:B------:R-:W-:Y:S01]  /*2530*/  ISETP.GT.AND P0, PT, R3, 0x8, P0 ;  /* 0x000000080300780c */ /* 0x000fe20000704270 */
[----:B0-----:R-:W-:Y:S01]  /*2540*/  IMAD.X R21, R11, 0x1, R75, P1 ;  /* 0x000000010b157824 */ /* 0x001fe200008e064b */
[----:B------:R-:W-:Y:S01]  /*2550*/  LEA R12, P1, R57, R8, 0x1 ;  /* 0x00000008390c7211 */ /* 0x000fe200078208ff */
[----:B------:R-:W-:-:S04]  /*2560*/  IMAD.WIDE.U32 R20, R67, R74, R20 ;  /* 0x0000004a43147225 */ /* 0x000fc800078e0014 */
[----:B------:R-:W-:Y:S01]  /*2570*/  IMAD.X R13, R13, 0x1, R9, P1 ;  /* 0x000000010d0d7824 */ /* 0x000fe200008e0609 */
[----:B------:R-:W-:Y:S01]  /*2580*/  LEA R10, P3, R20, R78, 0x1 ;  /* 0x0000004e140a7211 */ /* 0x000fe200078608ff */
[----:B------:R-:W-:-:S05]  /*2590*/  IMAD.IADD R11, R71, 0x1, R21 ;  /* 0x00000001470b7824 */ /* 0x000fca00078e0215 */
[----:B------:R-:W-:Y:S01]  /*25a0*/  LEA.HI.X R11, R20, R79, R11, 0x1, P3 ;  /* 0x0000004f140b7211 */ /* 0x000fe200018f0c0b */
[----:B--2---:R-:W-:-:S05]  /*25b0*/  HADD2.F32 R5, -RZ, R24.H0_H0 ;  /* 0x20000018ff057230 */ /* 0x004fca0000004100 */
[----:B------:R-:W-:-:S04]  /*25c0*/  FMUL R5, R5, R56 ;  /* 0x0000003805057220 */ /* 0x000fc80000400000 */
[----:B------:R-:W-:-:S05]  /*25d0*/  FFMA R5, R26, R19, R5 ;  /* 0x000000131a057223 */ /* 0x000fca0000000005 */
[----:B------:R-:W-:-:S05]  /*25e0*/  F2FP.F16.F32.PACK_AB R5, RZ, R5 ;  /* 0x00000005ff05723e */ /* 0x000fca00000000ff */
[----:B------:R0:W-:Y:S01]  /*25f0*/  @P2 STG.E.U16 desc[UR36][R12.64], R5 ;  /* 0x000000050c002986 */ /* 0x0001e2000c101524 */
[----:B------:R-:W-:Y:S05]  /*2600*/  @!P0 BRA `(.L_x_33) ;  /* 0x0000000000048947 */ /* 0x000fea0003800000 */
[----:B------:R2:W5:Y:S02]  /*2610*/  LDG.E.LTC128B.U16 R24, desc[UR36][R10.64+0x2] ;  /* 0x000002240a187981 */ /* 0x000564000c1e1520 */
.L_x_33:
[----:B------:R-:W-:Y:S05]  /*2620*/  BSYNC B1 ;  /* 0x0000000000017941 */ /* 0x000fea0003800000 */
.L_x_32:
[----:B0----5:R-:W-:Y:S01]  /*2630*/  HADD2.F32 R5, -RZ, R24.H0_H0 ;  /* 0x20000018ff057230 */ /* 0x021fe20000004100 */
[----:B------:R-:W-:Y:S01]  /*2640*/  ISETP.GT.AND P1, PT, R4, 0x8, PT ;  /* 0x000000080400780c */ /* 0x000fe20003f24270 */
[----:B------:R-:W-:Y:S03]  /*2650*/  BSSY B1, `(.L_x_34) ;  /* 0x0000008000017945 */ /* 0x000fe60003800000 */
[----:B------:R-:W-:Y:S01]  /*2660*/  FMUL R14, R5, R56 ;  /* 0x00000038050e7220 */ /* 0x000fe20000400000 */
[----:B------:R-:W-:-:S03]  /*2670*/  ISETP.GT.AND P2, PT, R3, RZ, P1 ;  /* 0x000000ff0300720c */ /* 0x000fc60000f44270 */
[----:B------:R-:W-:-:S05]  /*2680*/  FFMA R14, R27, R19, R14 ;  /* 0x000000131b0e7223 */ /* 0x000fca000000000e */
[----:B------:R-:W-:-:S05]  /*2690*/  F2FP.F16.F32.PACK_AB R14, RZ, R14 ;  /* 0x0000000eff0e723e */ /* 0x000fca00000000ff */
[----:B------:R0:W-:Y:S01]  /*26a0*/  @P0 STG.E.U16 desc[UR36][R12.64+0x2], R14 ;  /* 0x0000020e0c000986 */ /* 0x0001e2000c101524 */
[----:B------:R-:W-:Y:S05]  /*26b0*/  @!P2 BRA `(.L_x_35) ;  /* 0x000000000004a947 */ /* 0x000fea0003800000 */
[----:B------:R3:W5:Y:S02]  /*26c0*/  LDG.E.LTC128B.U16 R24, desc[UR36][R6.64+0x10] ;  /* 0x0000102406187981 */ /* 0x000764000c1e1520 */
.L_x_35:
[----:B------:R-:W-:Y:S05]  /*26d0*/  BSYNC B1 ;  /* 0x0000000000017941 */ /* 0x000fea0003800000 */
.L_x_34:
[----:B-----5:R-:W-:Y:S01]  /*26e0*/  HADD2.F32 R5, -RZ, R24.H0_H0 ;  /* 0x20000018ff057230 */ /* 0x020fe20000004100 */
        /* <DEDUP_REMOVED lines=9> */
.L_x_37:
[----:B------:R-:W-:Y:S05]  /*2780*/  BSYNC B1 ;  /* 0x0000000000017941 */ /* 0x000fea0003800000 */
.L_x_36:
[----:B----45:R-:W-:Y:S01]  /*2790*/  HADD2.F32 R5, -RZ, R24.H0_H0 ;  /* 0x20000018ff057230 */ /* 0x030fe20000004100 */
[----:B------:R-:W-:Y:S01]  /*27a0*/  ISETP.GT.AND P1, PT, R3, 0x8, P1 ;  /* 0x000000080300780c */ /* 0x000fe20000f24270 */
[----:B------:R-:W-:Y:S03]  /*27b0*/  BSSY B1, `(.L_x_38) ;  /* 0x0000007000017945 */ /* 0x000fe60003800000 */
[----:B0-----:R-:W-:-:S04]  /*27c0*/  FMUL R14, R5, R56 ;  /* 0x00000038050e7220 */ /* 0x001fc80000400000 */
[----:B------:R-:W-:-:S05]  /*27d0*/  FFMA R14, R29, R19, R14 ;  /* 0x000000131d0e7223 */ /* 0x000fca000000000e */
[----:B------:R-:W-:-:S05]  /*27e0*/  F2FP.F16.F32.PACK_AB R14, RZ, R14 ;  /* 0x0000000eff0e723e */ /* 0x000fca00000000ff */
[----:B------:R0:W-:Y:S01]  /*27f0*/  @P3 STG.E.U16 desc[UR36][R8.64+0x12], R14 ;  /* 0x0000120e08003986 */ /* 0x0001e2000c101524 */
[----:B------:R-:W-:Y:S05]  /*2800*/  @!P1 BRA `(.L_x_39) ;  /* 0x0000000000049947 */ /* 0x000fea0003800000 */
[----:B------:R4:W5:Y:S02]  /*2810*/  LDG.E.LTC128B.U16 R24, desc[UR36][R10.64+0x10] ;  /* 0x000010240a187981 */ /* 0x000964000c1e1520 */
.L_x_39:
[----:B------:R-:W-:Y:S05]  /*2820*/  BSYNC B1 ;  /* 0x0000000000017941 */ /* 0x000fea0003800000 */
.L_x_38:
[----:B-----5:R-:W-:Y:S01]  /*2830*/  HADD2.F32 R5, -RZ, R24.H0_H0 ;  /* 0x20000018ff057230 */ /* 0x020fe20000004100 */
[----:B------:R-:W-:Y:S01]  /*2840*/  ISETP.GT.AND P0, PT, R3, 0x8, P0 ;  /* 0x000000080300780c */ /* 0x000fe20000704270 */
[----:B------:R-:W-:Y:S03]  /*2850*/  BSSY B1, `(.L_x_40) ;  /* 0x0000007000017945 */ /* 0x000fe60003800000 */
[----:B------:R-:W-:-:S04]  /*2860*/  FMUL R5, R5, R56 ;  /* 0x0000003805057220 */ /* 0x000fc80000400000 */
[----:B------:R-:W-:-:S05]  /*2870*/  FFMA R5, R30, R19, R5 ;  /* 0x000000131e057223 */ /* 0x000fca0000000005 */
[----:B------:R-:W-:-:S05]  /*2880*/  F2FP.F16.F32.PACK_AB R5, RZ, R5 ;  /* 0x00000005ff05723e */ /* 0x000fca00000000ff */
[----:B------:R0:W-:Y:S01]  /*2890*/  @P1 STG.E.U16 desc[UR36][R12.64+0x10], R5 ;  /* 0x000010050c001986 */ /* 0x0001e2000c101524 */
[----:B------:R-:W-:Y:S05]  /*28a0*/  @!P0 BRA `(.L_x_41) ;  /* 0x0000000000048947 */ /* 0x000fea0003800000 */
[----:B------:R0:W5:Y:S02]  /*28b0*/  LDG.E.LTC128B.U16 R24, desc[UR36][R10.64+0x12] ;  /* 0x000012240a187981 */ /* 0x000164000c1e1520 */
.L_x_41:
[----:B------:R-:W-:Y:S05]  /*28c0*/  BSYNC B1 ;  /* 0x0000000000017941 */ /* 0x000fea0003800000 */
.L_x_40:
        /* <DEDUP_REMOVED lines=10> */
.L_x_43:
[----:B------:R-:W-:Y:S05]  /*2970*/  BSYNC B1 ;  /* 0x0000000000017941 */ /* 0x000fea0003800000 */
.L_x_42:
        /* <DEDUP_REMOVED lines=10> */
.L_x_45:
[----:B------:R-:W-:Y:S05]  /*2a20*/  BSYNC B1 ;  /* 0x0000000000017941 */ /* 0x000fea0003800000 */
.L_x_44:
[----:B0----5:R-:W-:Y:S01]  /*2a30*/  HADD2.F32 R5, -RZ, R24.H0_H0 ;  /* 0x20000018ff057230 */ /* 0x021fe20000004100 */
        /* <DEDUP_REMOVED lines=8> */
.L_x_47:
[----:B------:R-:W-:Y:S05]  /*2ac0*/  BSYNC B1 ;  /* 0x0000000000017941 */ /* 0x000fea0003800000 */
.L_x_46:
        /* <DEDUP_REMOVED lines=9> */
.L_x_49:
[----:B------:R-:W-:Y:S05]  /*2b60*/  BSYNC B1 ;  /* 0x0000000000017941 */ /* 0x000fea0003800000 */
.L_x_48:
        /* <DEDUP_REMOVED lines=10> */
.L_x_51:
[----:B------:R-:W-:Y:S05]  /*2c10*/  BSYNC B1 ;  /* 0x0000000000017941 */ /* 0x000fea0003800000 */
.L_x_50:
        /* <DEDUP_REMOVED lines=10> */
.L_x_53:
[----:B------:R-:W-:Y:S05]  /*2cc0*/  BSYNC B1 ;  /* 0x0000000000017941 */ /* 0x000fea0003800000 */
.L_x_52:
        /* <DEDUP_REMOVED lines=9> */
.L_x_55:
[----:B------:R-:W-:Y:S05]  /*2d60*/  BSYNC B1 ;  /* 0x0000000000017941 */ /* 0x000fea0003800000 */
.L_x_54:
        /* <DEDUP_REMOVED lines=9> */
.L_x_57:
[----:B------:R-:W-:Y:S05]  /*2e00*/  BSYNC B1 ;  /* 0x0000000000017941 */ /* 0x000fea0003800000 */
.L_x_56:
        /* <DEDUP_REMOVED lines=10> */
.L_x_59:
[----:B------:R-:W-:Y:S05]  /*2eb0*/  BSYNC B1 ;  /* 0x0000000000017941 */ /* 0x000fea0003800000 */
.L_x_58:
        /* <DEDUP_REMOVED lines=10> */
.L_x_61:
[----:B------:R-:W-:Y:S05]  /*2f60*/  BSYNC B1 ;  /* 0x0000000000017941 */ /* 0x000fea0003800000 */
.L_x_60:
        /* <DEDUP_REMOVED lines=9> */
.L_x_63:
[----:B------:R-:W-:Y:S05]  /*3000*/  BSYNC B1 ;  /* 0x0000000000017941 */ /* 0x000fea0003800000 */
.L_x_62:
        /* <DEDUP_REMOVED lines=9> */
.L_x_65:
[----:B------:R-:W-:Y:S05]  /*30a0*/  BSYNC B1 ;  /* 0x0000000000017941 */ /* 0x000fea0003800000 */
.L_x_64:
        /* <DEDUP_REMOVED lines=10> */
.L_x_67:
[----:B------:R-:W-:Y:S05]  /*3150*/  BSYNC B1 ;  /* 0x0000000000017941 */ /* 0x000fea0003800000 */
.L_x_66:
        /* <DEDUP_REMOVED lines=10> */
.L_x_69:
[----:B------:R-:W-:Y:S05]  /*3200*/  BSYNC B1 ;  /* 0x0000000000017941 */ /* 0x000fea0003800000 */
.L_x_68:
        /* <DEDUP_REMOVED lines=9> */
.L_x_71:
[----:B------:R-:W-:Y:S05]  /*32a0*/  BSYNC B1 ;  /* 0x0000000000017941 */ /* 0x000fea0003800000 */
.L_x_70:
        /* <DEDUP_REMOVED lines=9> */
.L_x_73:
[----:B------:R-:W-:Y:S05]  /*3340*/  BSYNC B1 ;  /* 0x0000000000017941 */ /* 0x000fea0003800000 */
.L_x_72:
        /* <DEDUP_REMOVED lines=10> */
.L_x_75:
[----:B------:R-:W-:Y:S05]  /*33f0*/  BSYNC B1 ;  /* 0x0000000000017941 */ /* 0x000fea0003800000 */
.L_x_74:
        /* <DEDUP_REMOVED lines=10> */
.L_x_77:
[----:B------:R-:W-:Y:S05]  /*34a0*/  BSYNC B1 ;  /* 0x0000000000017941 */ /* 0x000fea0003800000 */
.L_x_76:
        /* <DEDUP_REMOVED lines=9> */
.L_x_79:
[----:B------:R-:W-:Y:S05]  /*3540*/  BSYNC B1 ;  /* 0x0000000000017941 */ /* 0x000fea0003800000 */
.L_x_78:
        /* <DEDUP_REMOVED lines=9> */
.L_x_81:
[----:B------:R-:W-:Y:S05]  /*35e0*/  BSYNC B1 ;  /* 0x0000000000017941 */ /* 0x000fea0003800000 */
.L_x_80:
        /* <DEDUP_REMOVED lines=10> */
.L_x_83:
[----:B------:R-:W-:Y:S05]  /*3690*/  BSYNC B1 ;  /* 0x0000000000017941 */ /* 0x000fea0003800000 */
.L_x_82:
[----:B-----5:R-:W-:Y:S01]  /*36a0*/  HADD2.F32 R5, -RZ, R24.H0_H0 ;  /* 0x20000018ff057230 */ /* 0x020fe20000004100 */
[----:B------:R-:W-:Y:S01]  /*36b0*/  ISETP.GT.AND P0, PT, R4, 0x39, PT ;  /* 0x000000390400780c */ /* 0x000fe20003f04270 */
[----:B------:R-:W-:Y:S01]  /*36c0*/  @P2 IMAD.MOV.U32 R4, RZ, RZ, R8 ;  /* 0x000000ffff042224 */ /* 0x000fe200078e0008 */
[----:B------:R-:W-:Y:S02]  /*36d0*/  BSSY B1, `(.L_x_84) ;  /* 0x000000a000017945 */ /* 0x000fe40003800000 */
[----:B------:R-:W-:Y:S01]  /*36e0*/  FMUL R5, R5, R56 ;  /* 0x0000003805057220 */ /* 0x000fe20000400000 */
[----:B------:R-:W-:-:S03]  /*36f0*/  ISETP.GT.AND P3, PT, R3, RZ, P0 ;  /* 0x000000ff0300720c */ /* 0x000fc60000764270 */
[----:B------:R-:W-:-:S05]  /*3700*/  FFMA R5, R52, R19, R5 ;  /* 0x0000001334057223 */ /* 0x000fca0000000005 */
[----:B------:R-:W-:-:S04]  /*3710*/  F2FP.F16.F32.PACK_AB R5, RZ, R5 ;  /* 0x00000005ff05723e */ /* 0x000fc800000000ff */
[----:B0-----:R-:W-:Y:S01]  /*3720*/  PRMT R14, R5, 0x7610, R14 ;  /* 0x00007610050e7816 */ /* 0x001fe2000000000e */
[----:B------:R-:W-:-:S05]  /*3730*/  @P2 IMAD.MOV.U32 R5, RZ, RZ, R9 ;  /* 0x000000ffff052224 */ /* 0x000fca00078e0009 */
[----:B------:R0:W-:Y:S01]  /*3740*/  @P2 STG.E.U16 desc[UR36][R4.64+0x70], R14 ;  /* 0x0000700e04002986 */ /* 0x0001e2000c101524 */
[----:B------:R-:W-:Y:S05]  /*3750*/  @!P3 BRA `(.L_x_85) ;  /* 0x000000000004b947 */ /* 0x000fea0003800000 */
[----:B------:R0:W5:Y:S02]  /*3760*/  LDG.E.LTC128B.U16 R24, desc[UR36][R6.64+0x72] ;  /* 0x0000722406187981 */ /* 0x000164000c1e1520 */
.L_x_85:
[----:B------:R-:W-:Y:S05]  /*3770*/  BSYNC B1 ;  /* 0x0000000000017941 */ /* 0x000fea0003800000 */
.L_x_84:
        /* <DEDUP_REMOVED lines=9> */
.L_x_87:
[----:B------:R-:W-:Y:S05]  /*3810*/  BSYNC B1 ;  /* 0x0000000000017941 */ /* 0x000fea0003800000 */
.L_x_86:
[----:B-----5:R-:W-:Y:S01]  /*3820*/  HADD2.F32 R5, -RZ, R24.H0_H0 ;  /* 0x20000018ff057230 */ /* 0x020fe20000004100 */
[----:B------:R-:W-:Y:S01]  /*3830*/  ISETP.GT.AND P0, PT, R3, 0x8, P0 ;  /* 0x000000080300780c */ /* 0x000fe20000704270 */
[----:B0-----:R-:W-:Y:S01]  /*3840*/  @P1 IMAD.MOV.U32 R4, RZ, RZ, R12 ;  /* 0x000000ffff041224 */ /* 0x001fe200078e000c */
[----:B------:R-:W-:Y:S02]  /*3850*/  BSSY B1, `(.L_x_88) ;  /* 0x0000009000017945 */ /* 0x000fe40003800000 */
[----:B------:R-:W-:-:S04]  /*3860*/  FMUL R5, R5, R56 ;  /* 0x0000003805057220 */ /* 0x000fc80000400000 */
[----:B------:R-:W-:-:S05]  /*3870*/  FFMA R5, R54, R19, R5 ;  /* 0x0000001336057223 */ /* 0x000fca0000000005 */
[----:B------:R-:W-:-:S04]  /*3880*/  F2FP.F16.F32.PACK_AB R5, RZ, R5 ;  /* 0x00000005ff05723e */ /* 0x000fc800000000ff */
[----:B-1-3--:R-:W-:Y:S01]  /*3890*/  PRMT R6, R5, 0x7610, R6 ;  /* 0x0000761005067816 */ /* 0x00afe20000000006 */
[----:B------:R-:W-:-:S05]  /*38a0*/  @P1 IMAD.MOV.U32 R5, RZ, RZ, R13 ;  /* 0x000000ffff051224 */ /* 0x000fca00078e000d */
[----:B------:R0:W-:Y:S01]  /*38b0*/  @P1 STG.E.U16 desc[UR36][R4.64+0x70], R6 ;  /* 0x0000700604001986 */ /* 0x0001e2000c101524 */
[----:B------:R-:W-:Y:S05]  /*38c0*/  @!P0 BRA `(.L_x_89) ;  /* 0x0000000000048947 */ /* 0x000fea0003800000 */
[----:B------:R1:W5:Y:S02]  /*38d0*/  LDG.E.LTC128B.U16 R24, desc[UR36][R10.64+0x72] ;  /* 0x000072240a187981 */ /* 0x000364000c1e1520 */
.L_x_89:
[----:B------:R-:W-:Y:S05]  /*38e0*/  BSYNC B1 ;  /* 0x0000000000017941 */ /* 0x000fea0003800000 */
.L_x_88:
[----:B------:R-:W-:Y:S05]  /*38f0*/  @!P0 BRA `(.L_x_90) ;  /* 0x0000000800a88947 */ /* 0x000fea0003800000 */
[----:B-----5:R-:W-:-:S05]  /*3900*/  HADD2.F32 R3, -RZ, R24.H0_H0 ;  /* 0x20000018ff037230 */ /* 0x020fca0000004100 */
[----:B0-----:R-:W-:-:S04]  /*3910*/  FMUL R4, R3, R56 ;  /* 0x0000003803047220 */ /* 0x001fc80000400000 */
[----:B------:R-:W-:-:S05]  /*3920*/  FFMA R4, R55, R19, R4 ;  /* 0x0000001337047223 */ /* 0x000fca0000000004 */
[----:B------:R-:W-:-:S05]  /*3930*/  F2FP.F16.F32.PACK_AB R4, RZ, R4 ;  /* 0x00000004ff04723e */ /* 0x000fca00000000ff */
[----:B------:R3:W-:Y:S01]  /*3940*/  STG.E.U16 desc[UR36][R12.64+0x72], R4 ;  /* 0x000072040c007986 */ /* 0x0007e2000c101524 */
[----:B------:R-:W-:Y:S05]  /*3950*/  BRA `(.L_x_90) ;  /* 0x0000000800907947 */ /* 0x000fea0003800000 */
.L_x_29:
[----:B------:R-:W-:Y:S01]  /*3960*/  ISETP.GT.AND P3, PT, R4, 0x1, PT ;  /* 0x000000010400780c */ /* 0x000fe20003f64270 */
[----:B------:R-:W-:Y:S01]  /*3970*/  ULDC.64 UR4, c[0x0][0x5c0] ;  /* 0x0001700000047ab9 */ /* 0x000fe20000000a00 */
[-C--:B------:R-:W-:Y:S01]  /*3980*/  FMUL R24, R24, R19.reuse ;  /* 0x0000001318187220 */ /* 0x080fe20000400000 */
[----:B------:R-:W-:Y:S01]  /*3990*/  LEA R6, P4, R70, UR4, 0x1 ;  /* 0x0000000446067c11 */ /* 0x000fe2000f8808ff */
[-C--:B------:R-:W-:Y:S01]  /*39a0*/  FMUL R25, R25, R19.reuse ;  /* 0x0000001319197220 */ /* 0x080fe20000400000 */
[----:B------:R-:W-:Y:S01]  /*39b0*/  ISETP.GT.AND P0, PT, R3, RZ, P3 ;  /* 0x000000ff0300720c */ /* 0x000fe20001f04270 */
[-C--:B------:R-:W-:Y:S01]  /*39c0*/  FMUL R26, R26, R19.reuse ;  /* 0x000000131a1a7220 */ /* 0x080fe20000400000 */
[----:B------:R-:W-:Y:S01]  /*39d0*/  F2FP.F16.F32.PACK_AB R24, RZ, R24 ;  /* 0x00000018ff18723e */ /* 0x000fe200000000ff */
[-C--:B------:R-:W-:Y:S01]  /*39e0*/  FMUL R27, R27, R19.reuse ;  /* 0x000000131b1b7220 */ /* 0x080fe20000400000 */
[----:B------:R-:W-:Y:S01]  /*39f0*/  LEA.HI.X R7, R70, UR5, R81, 0x1, P4 ;  /* 0x0000000546077c11 */ /* 0x000fe2000a0f0c51 */
[----:B------:R-:W-:Y:S01]  /*3a00*/  FMUL R28, R28, R19 ;  /* 0x000000131c1c7220 */ /* 0x000fe20000400000 */
[----:B------:R-:W-:Y:S01]  /*3a10*/  F2FP.F16.F32.PACK_AB R25, RZ, R25 ;  /* 0x00000019ff19723e */ /* 0x000fe200000000ff */
[-C--:B------:R-:W-:Y:S01]  /*3a20*/  FMUL R29, R29, R19.reuse ;  /* 0x000000131d1d7220 */ /* 0x080fe20000400000 */
[----:B------:R-:W-:Y:S01]  /*3a30*/  ISETP.GT.AND P2, PT, R3, 0x8, P2 ;  /* 0x000000080300780c */ /* 0x000fe20001744270 */
[----:B------:R-:W-:Y:S01]  /*3a40*/  @P1 STG.E.U16 desc[UR36][R6.64], R24 ;  /* 0x0000001806001986 */ /* 0x000fe2000c101524 */
[----:B------:R-:W-:Y:S01]  /*3a50*/  ISETP.GT.AND P1, PT, R4, 0x8, PT ;  /* 0x000000080400780c */ /* 0x000fe20003f24270 */
[-C--:B------:R-:W-:Y:S01]  /*3a60*/  FMUL R30, R30, R19.reuse ;  /* 0x000000131e1e7220 */ /* 0x080fe20000400000 */
[C---:B------:R-:W-:Y:S01]  /*3a70*/  SHF.L.U64.HI R5, R57.reuse, 0x1, R58 ;  /* 0x0000000139057819 */ /* 0x040fe2000001023a */
[----:B------:R-:W-:Y:S01]  /*3a80*/  @P0 STG.E.U16 desc[UR36][R6.64+0x2], R25 ;  /* 0x0000021906000986 */ /* 0x000fe2000c101524 */
[----:B------:R-:W-:Y:S01]  /*3a90*/  LEA R8, P5, R57, R6, 0x1 ;  /* 0x0000000639087211 */ /* 0x000fe200078a08ff */
[-C--:B------:R-:W-:Y:S01]  /*3aa0*/  FMUL R31, R31, R19.reuse ;  /* 0x000000131f1f7220 */ /* 0x080fe20000400000 */
[----:B------:R-:W-:Y:S01]  /*3ab0*/  ISETP.GT.AND P3, PT, R3, 0x8, P3 ;  /* 0x000000080300780c */ /* 0x000fe20001f64270 */
[-C--:B------:R-:W-:Y:S01]  /*3ac0*/  FMUL R32, R32, R19.reuse ;  /* 0x0000001320207220 */ /* 0x080fe20000400000 */
[----:B------:R-:W-:Y:S01]  /*3ad0*/  ISETP.GT.AND P0, PT, R4, 0x9, PT ;  /* 0x000000090400780c */ /* 0x000fe20003f04270 */
[----:B------:R-:W-:Y:S01]  /*3ae0*/  IMAD.X R9, R5, 0x1, R7, P5 ;  /* 0x0000000105097824 */ /* 0x000fe200028e0607 */
[----:B------:R-:W-:Y:S01]  /*3af0*/  ISETP.GT.AND P4, PT, R3, RZ, P1 ;  /* 0x000000ff0300720c */ /* 0x000fe20000f84270 */
[-C--:B------:R-:W-:Y:S01]  /*3b00*/  FMUL R33, R33, R19.reuse ;  /* 0x0000001321217220 */ /* 0x080fe20000400000 */
[----:B------:R-:W-:Y:S01]  /*3b10*/  F2FP.F16.F32.PACK_AB R26, RZ, R26 ;  /* 0x0000001aff1a723e */ /* 0x000fe200000000ff */
[-C--:B------:R-:W-:Y:S01]  /*3b20*/  FMUL R34, R34, R19.reuse ;  /* 0x0000001322227220 */ /* 0x080fe20000400000 */
[----:B------:R-:W-:Y:S01]  /*3b30*/  ISETP.GT.AND P5, PT, R3, RZ, P0 ;  /* 0x000000ff0300720c */ /* 0x000fe200007a4270 */
[----:B------:R-:W-:Y:S01]  /*3b40*/  FMUL R35, R35, R19 ;  /* 0x0000001323237220 */ /* 0x000fe20000400000 */
[----:B------:R-:W-:Y:S01]  /*3b50*/  F2FP.F16.F32.PACK_AB R27, RZ, R27 ;  /* 0x0000001bff1b723e */ /* 0x000fe200000000ff */
[----:B------:R-:W-:Y:S01]  /*3b60*/  @P2 STG.E.U16 desc[UR36][R8.64], R26 ;  /* 0x0000001a08002986 */ /* 0x000fe2000c101524 */
[----:B------:R-:W-:Y:S01]  /*3b70*/  F2FP.F16.F32.PACK_AB R28, RZ, R28 ;  /* 0x0000001cff1c723e */ /* 0x000fe200000000ff */
[-C--:B------:R-:W-:Y:S01]  /*3b80*/  FMUL R36, R36, R19.reuse ;  /* 0x0000001324247220 */ /* 0x080fe20000400000 */
[----:B------:R-:W-:Y:S01]  /*3b90*/  ISETP.GT.AND P2, PT, R3, 0x8, P1 ;  /* 0x000000080300780c */ /* 0x000fe20000f44270 */
[----:B------:R-:W-:Y:S01]  /*3ba0*/  @P3 STG.E.U16 desc[UR36][R8.64+0x2], R27 ;  /* 0x0000021b08003986 */ /* 0x000fe2000c101524 */
[----:B------:R-:W-:Y:S01]  /*3bb0*/  ISETP.GT.AND P1, PT, R4, 0x10, PT ;  /* 0x000000100400780c */ /* 0x000fe20003f24270 */
[----:B------:R-:W-:Y:S01]  /*3bc0*/  FMUL R37, R37, R19 ;  /* 0x0000001325257220 */ /* 0x000fe20000400000 */
[----:B------:R-:W-:Y:S01]  /*3bd0*/  F2FP.F16.F32.PACK_AB R29, RZ, R29 ;  /* 0x0000001dff1d723e */ /* 0x000fe200000000ff */
[----:B------:R-:W-:Y:S01]  /*3be0*/  @P4 STG.E.U16 desc[UR36][R6.64+0x10], R28 ;  /* 0x0000101c06004986 */ /* 0x000fe2000c101524 */
[C---:B------:R-:W-:Y:S01]  /*3bf0*/  ISETP.GT.AND P3, PT, R3.reuse, 0x8, P0 ;  /* 0x000000080300780c */ /* 0x040fe20000764270 */
[-C--:B------:R-:W-:Y:S01]  /*3c00*/  FMUL R38, R38, R19.reuse ;  /* 0x0000001326267220 */ /* 0x080fe20000400000 */
[----:B------:R-:W-:Y:S01]  /*3c10*/  ISETP.GT.AND P0, PT, R4, 0x11, PT ;  /* 0x000000110400780c */ /* 0x000fe20003f04270 */
[----:B------:R-:W-:Y:S01]  /*3c20*/  @P5 STG.E.U16 desc[UR36][R6.64+0x12], R29 ;  /* 0x0000121d06005986 */ /* 0x000fe2000c101524 */
        /* <DEDUP_REMOVED lines=42> */
[----:B------:R-:W-:Y:S01]  /*3ed0*/  ISETP.GT.AND P5, PT, R3, RZ, P0 ;  /* 0x000000ff0300720c */ /* 0x000fe200007a4270 */
[-C--:B------:R-:W-:Y:S01]  /*3ee0*/  FMUL R52, R52, R19.reuse ;  /* 0x0000001334347220 */ /* 0x080fe20000400000 */
[----:B------:R-:W-:Y:S01]  /*3ef0*/  F2FP.F16.F32.PACK_AB R38, RZ, R38 ;  /* 0x00000026ff26723e */ /* 0x000fe200000000ff */
[----:B------:R-:W-:Y:S01]  /*3f00*/  FMUL R53, R53, R19 ;  /* 0x0000001335357220 */ /* 0x000fe20000400000 */
[----:B------:R-:W-:Y:S01]  /*3f10*/  F2FP.F16.F32.PACK_AB R39, RZ, R39 ;  /* 0x00000027ff27723e */ /* 0x000fe200000000ff */
[----:B------:R-:W-:Y:S01]  /*3f20*/  FMUL R54, R54, R19 ;  /* 0x0000001336367220 */ /* 0x000fe20000400000 */
[----:B------:R-:W-:Y:S01]  /*3f30*/  F2FP.F16.F32.PACK_AB R40, RZ, R40 ;  /* 0x00000028ff28723e */ /* 0x000fe200000000ff */
[----:B------:R-:W-:Y:S01]  /*3f40*/  @P2 STG.E.U16 desc[UR36][R8.64+0x30], R38 ;  /* 0x0000302608002986 */ /* 0x000fe2000c101524 */
[----:B------:R-:W-:Y:S01]  /*3f50*/  F2FP.F16.F32.PACK_AB R41, RZ, R41 ;  /* 0x00000029ff29723e */ /* 0x000fe200000000ff */
[----:B------:R-:W-:Y:S01]  /*3f60*/  FMUL R55, R55, R19 ;  /* 0x0000001337377220 */ /* 0x000fe20000400000 */
[C---:B------:R-:W-:Y:S01]  /*3f70*/  ISETP.GT.AND P1, PT, R3.reuse, 0x8, P1 ;  /* 0x000000080300780c */ /* 0x040fe20000f24270 */
[----:B------:R-:W-:Y:S01]  /*3f80*/  @P3 STG.E.U16 desc[UR36][R8.64+0x32], R39 ;  /* 0x0000322708003986 */ /* 0x000fe2000c101524 */
[----:B------:R-:W-:-:S02]  /*3f90*/  ISETP.GT.AND P2, PT, R3, 0x8, P0 ;  /* 0x000000080300780c */ /* 0x000fc40000744270 */
[C---:B------:R-:W-:Y:S01]  /*3fa0*/  ISETP.GT.AND P0, PT, R4.reuse, 0x29, PT ;  /* 0x000000290400780c */ /* 0x040fe20003f04270 */
[----:B------:R-:W-:Y:S01]  /*3fb0*/  @P4 STG.E.U16 desc[UR36][R6.64+0x40], R40 ;  /* 0x0000402806004986 */ /* 0x000fe2000c101524 */
[----:B------:R-:W-:Y:S02]  /*3fc0*/  ISETP.GT.AND P4, PT, R4, 0x28, PT ;  /* 0x000000280400780c */ /* 0x000fe40003f84270 */
[----:B------:R-:W-:Y:S01]  /*3fd0*/  F2FP.F16.F32.PACK_AB R42, RZ, R42 ;  /* 0x0000002aff2a723e */ /* 0x000fe200000000ff */
[----:B------:R-:W-:Y:S01]  /*3fe0*/  @P5 STG.E.U16 desc[UR36][R6.64+0x42], R41 ;  /* 0x0000422906005986 */ /* 0x000fe2000c101524 */
[C---:B------:R-:W-:Y:S02]  /*3ff0*/  ISETP.GT.AND P5, PT, R3.reuse, RZ, P4 ;  /* 0x000000ff0300720c */ /* 0x040fe400027a4270 */
[----:B------:R-:W-:Y:S01]  /*4000*/  ISETP.GT.AND P3, PT, R3, RZ, P0 ;  /* 0x000000ff0300720c */ /* 0x000fe20000764270 */
[----:B------:R-:W-:Y:S01]  /*4010*/  @P1 STG.E.U16 desc[UR36][R8.64+0x40], R42 ;  /* 0x0000402a08001986 */ /* 0x000fe2000c101524 */
[----:B------:R-:W-:-:S02]  /*4020*/  F2FP.F16.F32.PACK_AB R43, RZ, R43 ;  /* 0x0000002bff2b723e */ /* 0x000fc400000000ff */
[----:B------:R-:W-:Y:S02]  /*4030*/  F2FP.F16.F32.PACK_AB R44, RZ, R44 ;  /* 0x0000002cff2c723e */ /* 0x000fe400000000ff */
[C---:B------:R-:W-:Y:S01]  /*4040*/  ISETP.GT.AND P4, PT, R3.reuse, 0x8, P4 ;  /* 0x000000080300780c */ /* 0x040fe20002784270 */
[----:B------:R-:W-:Y:S01]  /*4050*/  @P2 STG.E.U16 desc[UR36][R8.64+0x42], R43 ;  /* 0x0000422b08002986 */ /* 0x000fe2000c101524 */
[----:B------:R-:W-:Y:S02]  /*4060*/  F2FP.F16.F32.PACK_AB R45, RZ, R45 ;  /* 0x0000002dff2d723e */ /* 0x000fe400000000ff */
[C---:B------:R-:W-:Y:S01]  /*4070*/  ISETP.GT.AND P2, PT, R4.reuse, 0x31, PT ;  /* 0x000000310400780c */ /* 0x040fe20003f44270 */
[----:B------:R-:W-:Y:S01]  /*4080*/  @P5 STG.E.U16 desc[UR36][R6.64+0x50], R44 ;  /* 0x0000502c06005986 */ /* 0x000fe2000c101524 */
[----:B------:R-:W-:Y:S02]  /*4090*/  ISETP.GT.AND P5, PT, R3, 0x8, P0 ;  /* 0x000000080300780c */ /* 0x000fe400007a4270 */
[C---:B------:R-:W-:Y:S01]  /*40a0*/  ISETP.GT.AND P1, PT, R4.reuse, 0x38, PT ;  /* 0x000000380400780c */ /* 0x040fe20003f24270 */
[----:B------:R-:W-:Y:S01]  /*40b0*/  @P3 STG.E.U16 desc[UR36][R6.64+0x52], R45 ;  /* 0x0000522d06003986 */ /* 0x000fe2000c101524 */
[----:B------:R-:W-:-:S02]  /*40c0*/  ISETP.GT.AND P3, PT, R4, 0x30, PT ;  /* 0x000000300400780c */ /* 0x000fc40003f64270 */
[----:B------:R-:W-:Y:S01]  /*40d0*/  ISETP.GT.AND P0, PT, R4, 0x39, PT ;  /* 0x000000390400780c */ /* 0x000fe20003f04270 */
[----:B------:R-:W-:Y:S01]  /*40e0*/  @P4 IMAD.MOV.U32 R4, RZ, RZ, R8 ;  /* 0x000000ffff044224 */ /* 0x000fe200078e0008 */
[----:B------:R-:W-:Y:S01]  /*40f0*/  F2FP.F16.F32.PACK_AB R46, RZ, R46 ;  /* 0x0000002eff2e723e */ /* 0x000fe200000000ff */
[----:B------:R-:W-:Y:S01]  /*4100*/  @P4 IMAD.MOV.U32 R5, RZ, RZ, R9 ;  /* 0x000000ffff054224 */ /* 0x000fe200078e0009 */
[----:B------:R-:W-:Y:S02]  /*4110*/  F2FP.F16.F32.PACK_AB R47, RZ, R47 ;  /* 0x0000002fff2f723e */ /* 0x000fe400000000ff */
[----:B------:R-:W-:Y:S02]  /*4120*/  F2FP.F16.F32.PACK_AB R48, RZ, R48 ;  /* 0x00000030ff30723e */ /* 0x000fe400000000ff */
[----:B------:R0:W-:Y:S01]  /*4130*/  @P4 STG.E.U16 desc[UR36][R4.64+0x50], R46 ;  /* 0x0000502e04004986 */ /* 0x0001e2000c101524 */
[----:B------:R-:W-:Y:S02]  /*4140*/  ISETP.GT.AND P4, PT, R3, RZ, P2 ;  /* 0x000000ff0300720c */ /* 0x000fe40001784270 */
[----:B------:R-:W-:-:S02]  /*4150*/  F2FP.F16.F32.PACK_AB R49, RZ, R49 ;  /* 0x00000031ff31723e */ /* 0x000fc400000000ff */
[----:B------:R-:W-:Y:S02]  /*4160*/  ISETP.GT.AND P2, PT, R3, 0x8, P2 ;  /* 0x000000080300780c */ /* 0x000fe40001744270 */
[----:B------:R-:W-:Y:S02]  /*4170*/  F2FP.F16.F32.PACK_AB R50, RZ, R50 ;  /* 0x00000032ff32723e */ /* 0x000fe400000000ff */
[----:B------:R-:W-:Y:S02]  /*4180*/  F2FP.F16.F32.PACK_AB R51, RZ, R51 ;  /* 0x00000033ff33723e */ /* 0x000fe400000000ff */
[----:B------:R-:W-:Y:S01]  /*4190*/  F2FP.F16.F32.PACK_AB R52, RZ, R52 ;  /* 0x00000034ff34723e */ /* 0x000fe200000000ff */
[----:B0-----:R-:W-:Y:S01]  /*41a0*/  @P5 IMAD.MOV.U32 R4, RZ, RZ, R8 ;  /* 0x000000ffff045224 */ /* 0x001fe200078e0008 */
[----:B------:R-:W-:Y:S01]  /*41b0*/  F2FP.F16.F32.PACK_AB R53, RZ, R53 ;  /* 0x00000035ff35723e */ /* 0x000fe200000000ff */
[----:B------:R-:W-:Y:S01]  /*41c0*/  @P5 IMAD.MOV.U32 R5, RZ, RZ, R9 ;  /* 0x000000ffff055224 */ /* 0x000fe200078e0009 */
[----:B------:R-:W-:-:S02]  /*41d0*/  F2FP.F16.F32.PACK_AB R54, RZ, R54 ;  /* 0x00000036ff36723e */ /* 0x000fc400000000ff */
[----:B------:R-:W-:Y:S02]  /*41e0*/  F2FP.F16.F32.PACK_AB R55, RZ, R55 ;  /* 0x00000037ff37723e */ /* 0x000fe400000000ff */
[----:B------:R0:W-:Y:S01]  /*41f0*/  @P5 STG.E.U16 desc[UR36][R4.64+0x52], R47 ;  /* 0x0000522f04005986 */ /* 0x0001e2000c101524 */
[C---:B------:R-:W-:Y:S02]  /*4200*/  ISETP.GT.AND P5, PT, R3.reuse, RZ, P3 ;  /* 0x000000ff0300720c */ /* 0x040fe40001fa4270 */
[----:B------:R-:W-:-:S11]  /*4210*/  ISETP.GT.AND P3, PT, R3, 0x8, P3 ;  /* 0x000000080300780c */ /* 0x000fd60001f64270 */
[----:B0-----:R-:W-:Y:S02]  /*4220*/  @P5 IMAD.MOV.U32 R4, RZ, RZ, R6 ;  /* 0x000000ffff045224 */ /* 0x001fe400078e0006 */
[----:B------:R-:W-:-:S05]  /*4230*/  @P5 IMAD.MOV.U32 R5, RZ, RZ, R7 ;  /* 0x000000ffff055224 */ /* 0x000fca00078e0007 */
[----:B------:R0:W-:Y:S01]  /*4240*/  @P5 STG.E.U16 desc[UR36][R4.64+0x60], R48 ;  /* 0x0000603004005986 */ /* 0x0001e2000c101524 */
[C---:B------:R-:W-:Y:S02]  /*4250*/  ISETP.GT.AND P5, PT, R3.reuse, RZ, P0 ;  /* 0x000000ff0300720c */ /* 0x040fe400007a4270 */
[----:B------:R-:W-:Y:S01]  /*4260*/  ISETP.GT.AND P0, PT, R3, 0x8, P0 ;  /* 0x000000080300780c */ /* 0x000fe20000704270 */
[----:B0-----:R-:W-:Y:S02]  /*4270*/  @P4 IMAD.MOV.U32 R4, RZ, RZ, R6 ;  /* 0x000000ffff044224 */ /* 0x001fe400078e0006 */
[----:B------:R-:W-:-:S05]  /*4280*/  @P4 IMAD.MOV.U32 R5, RZ, RZ, R7 ;  /* 0x000000ffff054224 */ /* 0x000fca00078e0007 */
[----:B------:R0:W-:Y:S01]  /*4290*/  @P4 STG.E.U16 desc[UR36][R4.64+0x62], R49 ;  /* 0x0000623104004986 */ /* 0x0001e2000c101524 */
[C---:B------:R-:W-:Y:S02]  /*42a0*/  ISETP.GT.AND P4, PT, R3.reuse, RZ, P1 ;  /* 0x000000ff0300720c */ /* 0x040fe40000f84270 */
[----:B------:R-:W-:Y:S01]  /*42b0*/  ISETP.GT.AND P1, PT, R3, 0x8, P1 ;  /* 0x000000080300780c */ /* 0x000fe20000f24270 */
[----:B0-----:R-:W-:Y:S02]  /*42c0*/  @P3 IMAD.MOV.U32 R4, RZ, RZ, R8 ;  /* 0x000000ffff043224 */ /* 0x001fe400078e0008 */
[----:B------:R-:W-:-:S05]  /*42d0*/  @P3 IMAD.MOV.U32 R5, RZ, RZ, R9 ;  /* 0x000000ffff053224 */ /* 0x000fca00078e0009 */
[----:B------:R0:W-:Y:S02]  /*42e0*/  @P3 STG.E.U16 desc[UR36][R4.64+0x60], R50 ;  /* 0x0000603204003986 */ /* 0x0001e4000c101524 */
[----:B0-----:R-:W-:Y:S02]  /*42f0*/  @P2 IMAD.MOV.U32 R4, RZ, RZ, R8 ;  /* 0x000000ffff042224 */ /* 0x001fe400078e0008 */
[----:B------:R-:W-:-:S05]  /*4300*/  @P2 IMAD.MOV.U32 R5, RZ, RZ, R9 ;  /* 0x000000ffff052224 */ /* 0x000fca00078e0009 */
[----:B------:R0:W-:Y:S02]  /*4310*/  @P2 STG.E.U16 desc[UR36][R4.64+0x62], R51 ;  /* 0x0000623304002986 */ /* 0x0001e4000c101524 */
[----:B0-----:R-:W-:Y:S02]  /*4320*/  @P4 IMAD.MOV.U32 R4, RZ, RZ, R6 ;  /* 0x000000ffff044224 */ /* 0x001fe400078e0006 */
[----:B------:R-:W-:-:S05]  /*4330*/  @P4 IMAD.MOV.U32 R5, RZ, RZ, R7 ;  /* 0x000000ffff054224 */ /* 0x000fca00078e0007 */
[----:B------:R0:W-:Y:S04]  /*4340*/  @P4 STG.E.U16 desc[UR36][R4.64+0x70], R52 ;  /* 0x0000703404004986 */ /* 0x0001e8000c101524 */
[----:B------:R1:W-:Y:S01]  /*4350*/  @P5 STG.E.U16 desc[UR36][R6.64+0x72], R53 ;  /* 0x0000723506005986 */ /* 0x0003e2000c101524 */
[----:B0-----:R-:W-:Y:S02]  /*4360*/  @P1 IMAD.MOV.U32 R4, RZ, RZ, R8 ;  /* 0x000000ffff041224 */ /* 0x001fe400078e0008 */
[----:B------:R-:W-:-:S05]  /*4370*/  @P1 IMAD.MOV.U32 R5, RZ, RZ, R9 ;  /* 0x000000ffff051224 */ /* 0x000fca00078e0009 */
[----:B------:R1:W-:Y:S04]  /*4380*/  @P1 STG.E.U16 desc[UR36][R4.64+0x70], R54 ;  /* 0x0000703604001986 */ /* 0x0003e8000c101524 */
[----:B------:R1:W-:Y:S02]  /*4390*/  @P0 STG.E.U16 desc[UR36][R8.64+0x72], R55 ;  /* 0x0000723708000986 */ /* 0x0003e4000c101524 */
.L_x_90:
[----:B------:R-:W-:Y:S05]  /*43a0*/  BSYNC B0 ;  /* 0x0000000000007941 */ /* 0x000fea0003800000 */
.L_x_28:
[----:B------:R-:W-:Y:S01]  /*43b0*/  IADD3 R16, P0, R16, UR38, RZ ;  /* 0x0000002610107c10 */ /* 0x000fe2000ff1e0ff */
[----:B------:R-:W-:Y:S01]  /*43c0*/  ULDC.64 UR4, c[0x0][0x650] ;  /* 0x0001940000047ab9 */ /* 0x000fe20000000a00 */
[----:B------:R-:W-:Y:S01]  /*43d0*/  PRMT R3, RZ, 0x7610, R3 ;  /* 0x00007610ff037816 */ /* 0x000fe20000000003 */
[----:B------:R-:W-:Y:S01]  /*43e0*/  IMAD.MOV.U32 R68, RZ, RZ, -0x1 ;  /* 0xffffffffff447424 */ /* 0x000fe200078e00ff */
[----:B------:R-:W-:Y:S01]  /*43f0*/  IADD3.X R17, R17, UR41, RZ, P0, !PT ;  /* 0x0000002911117c10 */ /* 0x000fe200087fe4ff */
[----:B------:R-:W-:Y:S01]  /*4400*/  IMAD.MOV.U32 R67, RZ, RZ, -0x1 ;  /* 0xffffffffff437424 */ /* 0x000fe200078e00ff */
[----:B------:R-:W-:-:S04]  /*4410*/  ISETP.GE.U32.AND P0, PT, R16, UR4, PT ;  /* 0x0000000410007c0c */ /* 0x000fc8000bf06070 */
[----:B------:R-:W-:-:S13]  /*4420*/  ISETP.GE.U32.AND.EX P0, PT, R17, UR5, PT, P0 ;  /* 0x0000000511007c0c */ /* 0x000fda000bf06100 */
[----:B------:R-:W-:Y:S05]  /*4430*/  @P0 BRA `(.L_x_91) ;  /* 0x00000004004c0947 */ /* 0x000fea0003800000 */
[----:B-12-4-:R-:W1:Y:S01]  /*4440*/  LDC.64 R10, c[0x0][0x628] ;  /* 0x00018a00ff0a7b82 */ /* 0x016e620000000a00 */
[----:B---3--:R-:W2:Y:S01]  /*4450*/  S2R R12, SR_CTAID.X ;  /* 0x00000000000c7919 */ /* 0x008ea20000002500 */
[----:B------:R-:W-:Y:S02]  /*4460*/  IMAD.MOV.U32 R8, RZ, RZ, R16 ;  /* 0x000000ffff087224 */ /* 0x000fe400078e0010 */
[----:B------:R-:W-:Y:S01]  /*4470*/  IMAD.MOV.U32 R9, RZ, RZ, R17 ;  /* 0x000000ffff097224 */ /* 0x000fe200078e0011 */
[----:B------:R-:W3:Y:S03]  /*4480*/  S2R R20, SR_CTAID.Y ;  /* 0x0000000000147919 */ /* 0x000ee60000002600 */
[----:B------:R-:W4:Y:S08]  /*4490*/  LDC R0, c[0x0][0x630] ;  /* 0x00018c00ff007b82 */ /* 0x000f300000000800 */
[----:B------:R-:W0:Y:S01]  /*44a0*/  LDC.64 R14, c[0x0][0x620] ;  /* 0x00018800ff0e7b82 */ /* 0x000e220000000a00 */
[----:B-1----:R-:W-:-:S04]  /*44b0*/  ISETP.NE.U32.AND P0, PT, R10, RZ, PT ;  /* 0x000000ff0a00720c */ /* 0x002fc80003f05070 */
[----:B------:R-:W-:-:S13]  /*44c0*/  ISETP.NE.AND.EX P0, PT, R11, RZ, PT, P0 ;  /* 0x000000ff0b00720c */ /* 0x000fda0003f05300 */
[----:B0-234-:R-:W-:Y:S05]  /*44d0*/  @!P0 BRA `(.L_x_92) ;  /* 0x0000000000288947 */ /* 0x01dfea0003800000 */
        /* <DEDUP_REMOVED lines=10> */
.L_x_92:
[-CC-:B------:R-:W-:Y:S01]  /*4580*/  SHF.R.U64 R67, R8, R0.reuse, R9.reuse ;  /* 0x0000000008437219 */ /* 0x180fe20000001209 */
[----:B------:R-:W0:Y:S01]  /*4590*/  LDC.64 R26, c[0x0][0x640] ;  /* 0x00019000ff1a7b82 */ /* 0x000e220000000a00 */
[----:B------:R-:W-:Y:S01]  /*45a0*/  SHF.R.U32.HI R0, RZ, R0, R9 ;  /* 0x00000000ff007219 */ /* 0x000fe20000011609 */
[----:B------:R-:W-:Y:S01]  /*45b0*/  ULDC UR4, c[0x0][0x150] ;  /* 0x0000540000047ab9 */ /* 0x000fe20000000800 */
[----:B------:R-:W-:Y:S02]  /*45c0*/  IADD3 R3, P0, RZ, -R67, RZ ;  /* 0x80000043ff037210 */ /* 0x000fe40007f1e0ff */
[----:B------:R-:W-:-:S03]  /*45d0*/  I2FP.F32.U32 R7, R12 ;  /* 0x0000000c00077245 */ /* 0x000fc60000201000 */
[----:B------:R-:W1:Y:S01]  /*45e0*/  LDC R6, c[0x0][0x618] ;  /* 0x00018600ff067b82 */ /* 0x000e620000000800 */
[----:B------:R-:W-:Y:S02]  /*45f0*/  IMAD.X R5, RZ, RZ, ~R0, P0 ;  /* 0x000000ffff057224 */ /* 0x000fe400000e0e00 */
[----:B------:R-:W-:Y:S01]  /*4600*/  FMUL R7, R7, UR4 ;  /* 0x0000000407077c20 */ /* 0x000fe20008400000 */
[----:B------:R-:W-:Y:S01]  /*4610*/  ULDC UR4, c[0x0][0x154] ;  /* 0x0000550000047ab9 */ /* 0x000fe20000000800 */
[-C--:B------:R-:W-:Y:S02]  /*4620*/  IMAD R0, R5, R14.reuse, RZ ;  /* 0x0000000e05007224 */ /* 0x080fe400078e02ff */
[C---:B------:R-:W-:Y:S01]  /*4630*/  IMAD.WIDE.U32 R4, R3.reuse, R14, R16 ;  /* 0x0000000e03047225 */ /* 0x040fe200078e0010 */
[----:B------:R-:W2:Y:S01]  /*4640*/  LDC R8, c[0x0][0x608] ;  /* 0x00018200ff087b82 */ /* 0x000ea20000000800 */
[----:B------:R-:W3:Y:S02]  /*4650*/  F2I.U32.TRUNC.NTZ R7, R7 ;  /* 0x0000000700077305 */ /* 0x000ee4000020f000 */
[----:B------:R-:W-:Y:S01]  /*4660*/  IMAD R3, R3, R15, R0 ;  /* 0x0000000f03037224 */ /* 0x000fe200078e0200 */
[----:B------:R-:W-:-:S03]  /*4670*/  I2FP.F32.U32 R0, R20 ;  /* 0x0000001400007245 */ /* 0x000fc60000201000 */
[----:B------:R-:W-:Y:S01]  /*4680*/  IMAD.IADD R3, R5, 0x1, R3 ;  /* 0x0000000105037824 */ /* 0x000fe200078e0203 */
[----:B------:R-:W4:Y:S01]  /*4690*/  LDC R11, c[0x0][0x658] ;  /* 0x00019600ff0b7b82 */ /* 0x000f220000000800 */
[----:B0-----:R-:W-:-:S04]  /*46a0*/  ISETP.NE.U32.AND P0, PT, R26, RZ, PT ;  /* 0x000000ff1a00720c */ /* 0x001fc80003f05070 */
[----:B------:R-:W-:-:S03]  /*46b0*/  ISETP.NE.AND.EX P0, PT, R27, RZ, PT, P0 ;  /* 0x000000ff1b00720c */ /* 0x000fc60003f05300 */
[----:B------:R-:W0:Y:S01]  /*46c0*/  LDC R9, c[0x0][0x144] ;  /* 0x00005100ff097b82 */ /* 0x000e220000000800 */
[-C--:B-1----:R-:W-:Y:S01]  /*46d0*/  SHF.R.U64 R10, R4, R6.reuse, R3 ;  /* 0x00000006040a7219 */ /* 0x082fe20000001203 */
[----:B---3--:R-:W-:Y:S01]  /*46e0*/  IMAD.MOV R7, RZ, RZ, -R7 ;  /* 0x000000ffff077224 */ /* 0x008fe200078e0a07 */
[----:B------:R-:W-:Y:S01]  /*46f0*/  SHF.R.U32.HI R3, RZ, R6, R3 ;  /* 0x00000006ff037219 */ /* 0x000fe20000011603 */
[----:B------:R-:W-:-:S04]  /*4700*/  FMUL R6, R0, UR4 ;  /* 0x0000000400067c20 */ /* 0x000fc80008400000 */
[----:B------:R-:W1:Y:S01]  /*4710*/  LDC R21, c[0x0][0x148] ;  /* 0x00005200ff157b82 */ /* 0x000e620000000800 */
[----:B------:R3:W0:Y:S01]  /*4720*/  F2I.U32.TRUNC.NTZ R14, R6 ;  /* 0x00000006000e7305 */ /* 0x000622000020f000 */
[-CC-:B--2---:R-:W-:Y:S02]  /*4730*/  SHF.R.U64 R13, R10, R8.reuse, R3.reuse ;  /* 0x000000080a0d7219 */ /* 0x184fe40000001203 */
[----:B------:R-:W-:-:S04]  /*4740*/  SHF.R.U32.HI R0, RZ, R8, R3 ;  /* 0x00000008ff007219 */ /* 0x000fc80000011603 */
[----:B-----5:R-:W2:Y:S01]  /*4750*/  LDC R24, c[0x0][0x648] ;  /* 0x00019200ff187b82 */ /* 0x020ea20000000800 */
[-CC-:B----4-:R-:W-:Y:S02]  /*4760*/  SHF.R.U64 R15, R13, R11.reuse, R0.reuse ;  /* 0x0000000b0d0f7219 */ /* 0x190fe40000001200 */
[----:B------:R-:W-:-:S03]  /*4770*/  SHF.R.U32.HI R5, RZ, R11, R0 ;  /* 0x0000000bff057219 */ /* 0x000fc60000011600 */
[----:B------:R-:W-:Y:S02]  /*4780*/  IMAD.MOV.U32 R4, RZ, RZ, R15 ;  /* 0x000000ffff047224 */ /* 0x000fe400078e000f */
[----:B------:R-:W4:Y:S01]  /*4790*/  LDC R28, c[0x0][0x638] ;  /* 0x00018e00ff1c7b82 */ /* 0x000f220000000800 */
[----:B0-----:R-:W-:-:S07]  /*47a0*/  IMAD R25, R9, R7, R12 ;  /* 0x0000000709197224 */ /* 0x001fce00078e020c */
[----:B------:R-:W0:Y:S08]  /*47b0*/  LDC R29, c[0x0][0x610] ;  /* 0x00018400ff1d7b82 */ /* 0x000e300000000800 */
[----:B------:R-:W0:Y:S01]  /*47c0*/  LDC R30, c[0x0][0x600] ;  /* 0x00018000ff1e7b82 */ /* 0x000e220000000800 */
[----:B-123--:R-:W-:Y:S05]  /*47d0*/  @!P0 BRA `(.L_x_93) ;  /* 0x0000000000288947 */ /* 0x00efea0003800000 */
        /* <DEDUP_REMOVED lines=10> */
.L_x_93:
[----:B------:R-:W-:Y:S01]  /*4880*/  ISETP.NE.AND P0, PT, R2, 0x1, PT ;  /* 0x000000010200780c */ /* 0x000fe20003f05270 */
[----:B------:R-:W-:Y:S01]  /*4890*/  IMAD.MOV R14, RZ, RZ, -R14 ;  /* 0x000000ffff0e7224 */ /* 0x000fe200078e0a0e */
[----:B------:R-:W-:Y:S02]  /*48a0*/  SHF.R.U64 R3, R4, R24, R5 ;  /* 0x0000001804037219 */ /* 0x000fe40000001205 */
[----:B------:R-:W-:Y:S02]  /*48b0*/  LOP3.LUT R0, R13, R64, RZ, 0xc0, !PT ;  /* 0x000000400d007212 */ /* 0x000fe400078ec0ff */
[----:B------:R-:W-:Y:S01]  /*48c0*/  LOP3.LUT R10, R10, R63, RZ, 0xc0, !PT ;  /* 0x0000003f0a0a7212 */ /* 0x000fe200078ec0ff */
[----:B------:R-:W-:Y:S02]  /*48d0*/  IMAD.MOV R4, RZ, RZ, -R3 ;  /* 0x000000ffff047224 */ /* 0x000fe400078e0a03 */
[----:B------:R-:W-:Y:S02]  /*48e0*/  IMAD R0, R59, R3, R0 ;  /* 0x000000033b007224 */ /* 0x000fe400078e0200 */
[----:B----4-:R-:W-:-:S02]  /*48f0*/  IMAD R3, R4, R28, R15 ;  /* 0x0000001c04037224 */ /* 0x010fc400078e020f */
[----:B------:R-:W-:Y:S02]  /*4900*/  @P0 IMAD R25, R21, R14, R20 ;  /* 0x0000000e15190224 */ /* 0x000fe400078e0214 */
[----:B0-----:R-:W-:Y:S02]  /*4910*/  IMAD R5, R3, R30, R10 ;  /* 0x0000001e03057224 */ /* 0x001fe400078e020a */
[----:B------:R-:W-:Y:S02]  /*4920*/  IMAD R0, R0, R29, R25 ;  /* 0x0000001d00007224 */ /* 0x000fe400078e0219 */
[----:B------:R-:W-:-:S03]  /*4930*/  IMAD.MOV.U32 R4, RZ, RZ, 0x1 ;  /* 0x00000001ff047424 */ /* 0x000fc600078e00ff */
[----:B------:R-:W-:Y:S02]  /*4940*/  SEL R68, R5, R0, !P0 ;  /* 0x0000000005447207 */ /* 0x000fe40004000000 */
[----:B------:R-:W-:Y:S02]  /*4950*/  PRMT R3, R4, 0x7610, R3 ;  /* 0x0000761004037816 */ /* 0x000fe40000000003 */
[----:B------:R-:W-:-:S07]  /*4960*/  SEL R0, R0, R5, !P0 ;  /* 0x0000000500007207 */ /* 0x000fce0004000000 */
.L_x_91:
[----:B------:R-:W-:Y:S01]  /*4970*/  UIADD3 UR42, UR43, UR42, URZ ;  /* 0x0000002a2b2a7290 */ /* 0x000fe2000fffe03f */
[----:B------:R-:W-:Y:S01]  /*4980*/  LOP3.LUT P0, RZ, R3, 0xff, RZ, 0xc0, !PT ;  /* 0x000000ff03ff7812 */ /* 0x000fe2000780c0ff */
[----:B------:R-:W-:Y:S02]  /*4990*/  IMAD.MOV.U32 R69, RZ, RZ, R0 ;  /* 0x000000ffff457224 */ /* 0x000fe400078e0000 */
[----:B------:R-:W-:Y:S02]  /*49a0*/  USHF.R.U32.HI UR4, URZ, 0x2, UR42 ;  /* 0x000000023f047899 */ /* 0x000fe4000801162a */
[----:B------:R-:W-:Y:S02]  /*49b0*/  UISETP.GT.U32.AND UP1, UPT, UR42, 0x3, UPT ;  /* 0x000000032a00788c */ /* 0x000fe4000bf24070 */
[----:B------:R-:W-:Y:S02]  /*49c0*/  ULOP3.LUT UR4, UR4, 0x1, URZ, 0xc0, !UPT ;  /* 0x0000000104047892 */ /* 0x000fe4000f8ec03f */
[----:B------:R-:W-:-:S02]  /*49d0*/  UISETP.LT.U32.AND UP1, UPT, UR43, 0x4, UP1 ;  /* 0x000000042b00788c */ /* 0x000fc40008f21070 */
[----:B------:R-:W-:Y:S02]  /*49e0*/  UISETP.NE.U32.AND UP0, UPT, UR4, 0x1, UPT ;  /* 0x000000010400788c */ /* 0x000fe4000bf05070 */
[----:B------:R-:W-:Y:S02]  /*49f0*/  USEL UR5, URZ, 0x1, !UP1 ;  /* 0x000000013f057887 */ /* 0x000fe4000c800000 */
[----:B------:R-:W-:Y:S02]  /*4a00*/  UISETP.GT.U32.AND UP0, UPT, UR43, 0x3, !UP0 ;  /* 0x000000032b00788c */ /* 0x000fe4000c704070 */
[----:B------:R-:W-:Y:S02]  /*4a10*/  ULOP3.LUT UR42, UR42, 0x3, URZ, 0xc0, !UPT ;  /* 0x000000032a2a7892 */ /* 0x000fe4000f8ec03f */
[----:B------:R-:W-:-:S04]  /*4a20*/  USEL UR4, URZ, 0x1, !UP0 ;  /* 0x000000013f047887 */ /* 0x000fc8000c000000 */
[----:B------:R-:W-:Y:S01]  /*4a30*/  ULOP3.LUT UR40, UR4, UR40, UR5, 0x96, !UPT ;  /* 0x0000002804287292 */ /* 0x000fe2000f8e9605 */
[----:B------:R-:W-:Y:S11]  /*4a40*/  @P0 BRA `(.L_x_94) ;  /* 0xffffffc400dc0947 */ /* 0x000ff6000383ffff */
[----:B------:R-:W-:Y:S05]  /*4a50*/  EXIT ;  /* 0x000000000000794d */ /* 0x000fea0003800000 */
.L_x_3:
        /* <DEDUP_REMOVED lines=26> */
.L_x_96:
[--C-:B------:R-:W-:Y:S01]  /*4c00*/  SHF.R.U64 R14, R12, R20, R13.reuse ;  /* 0x000000140c0e7219 */ /* 0x100fe2000000120d */
[----:B------:R-:W0:Y:S01]  /*4c10*/  LDC R24, c[0x0][0x618] ;  /* 0x00018600ff187b82 */ /* 0x000e220000000800 */
[----:B------:R-:W-:Y:S01]  /*4c20*/  I2FP.F32.U32 R8, R6 ;  /* 0x0000000600087245 */ /* 0x000fe20000201000 */
[----:B------:R-:W-:Y:S01]  /*4c30*/  ULDC UR4, c[0x0][0x150] ;  /* 0x0000540000047ab9 */ /* 0x000fe20000000800 */
[----:B------:R-:W-:Y:S02]  /*4c40*/  SHF.R.U32.HI R7, RZ, R20, R13 ;  /* 0x00000014ff077219 */ /* 0x000fe4000001160d */
[----:B------:R-:W-:Y:S01]  /*4c50*/  IADD3 R11, P0, RZ, -R14, RZ ;  /* 0x8000000eff0b7210 */ /* 0x000fe20007f1e0ff */
[----:B------:R-:W-:Y:S01]  /*4c60*/  FMUL R13, R8, UR4 ;  /* 0x00000004080d7c20 */ /* 0x000fe20008400000 */
[----:B------:R-:W-:Y:S01]  /*4c70*/  ULDC UR4, c[0x0][0x154] ;  /* 0x0000550000047ab9 */ /* 0x000fe20000000800 */
[----:B------:R-:W1:Y:S02]  /*4c80*/  LDC.64 R26, c[0x0][0x640] ;  /* 0x00019000ff1a7b82 */ /* 0x000e640000000a00 */
[----:B------:R-:W-:-:S02]  /*4c90*/  IMAD.X R7, RZ, RZ, ~R7, P0 ;  /* 0x000000ffff077224 */ /* 0x000fc400000e0e07 */
[----:B------:R-:W2:Y:S01]  /*4ca0*/  F2I.U32.TRUNC.NTZ R13, R13 ;  /* 0x0000000d000d7305 */ /* 0x000ea2000020f000 */
[----:B------:R-:W-:-:S03]  /*4cb0*/  IMAD.WIDE.U32 R8, R11, R22, R16 ;  /* 0x000000160b087225 */ /* 0x000fc600078e0010 */
[----:B------:R-:W3:Y:S01]  /*4cc0*/  LDC R15, c[0x0][0x144] ;  /* 0x00005100ff0f7b82 */ /* 0x000ee20000000800 */
[----:B------:R-:W-:-:S04]  /*4cd0*/  IMAD R10, R7, R22, RZ ;  /* 0x00000016070a7224 */ /* 0x000fc800078e02ff */
[----:B------:R-:W-:Y:S02]  /*4ce0*/  IMAD R7, R11, R23, R10 ;  /* 0x000000170b077224 */ /* 0x000fe400078e020a */
[----:B------:R-:W-:Y:S01]  /*4cf0*/  IMAD.MOV.U32 R10, RZ, RZ, -0x1 ;  /* 0xffffffffff0a7424 */ /* 0x000fe200078e00ff */
[----:B------:R-:W4:Y:S01]  /*4d00*/  LDC R20, c[0x0][0x608] ;  /* 0x00018200ff147b82 */ /* 0x000f220000000800 */
[----:B------:R-:W-:Y:S01]  /*4d10*/  IMAD.IADD R7, R9, 0x1, R7 ;  /* 0x0000000109077824 */ /* 0x000fe200078e0207 */
[----:B------:R-:W-:-:S04]  /*4d20*/  I2FP.F32.U32 R9, R3 ;  /* 0x0000000300097245 */ /* 0x000fc80000201000 */
[-C--:B0-----:R-:W-:Y:S01]  /*4d30*/  SHF.R.U64 R12, R8, R24.reuse, R7 ;  /* 0x00000018080c7219 */ /* 0x081fe20000001207 */
[----:B--2---:R-:W-:Y:S01]  /*4d40*/  IMAD.MOV R8, RZ, RZ, -R13 ;  /* 0x000000ffff087224 */ /* 0x004fe200078e0a0d */
[----:B------:R-:W0:Y:S01]  /*4d50*/  LDC R11, c[0x0][0x658] ;  /* 0x00019600ff0b7b82 */ /* 0x000e220000000800 */
[----:B-1----:R-:W-:Y:S01]  /*4d60*/  ISETP.NE.U32.AND P0, PT, R26, RZ, PT ;  /* 0x000000ff1a00720c */ /* 0x002fe20003f05070 */
[----:B------:R-:W-:Y:S01]  /*4d70*/  FMUL R9, R9, UR4 ;  /* 0x0000000409097c20 */ /* 0x000fe20008400000 */
[----:B------:R-:W-:Y:S02]  /*4d80*/  SHF.R.U32.HI R7, RZ, R24, R7 ;  /* 0x00000018ff077219 */ /* 0x000fe40000011607 */
[----:B------:R-:W-:-:S03]  /*4d90*/  ISETP.NE.AND.EX P0, PT, R27, RZ, PT, P0 ;  /* 0x000000ff1b00720c */ /* 0x000fc60003f05300 */
[----:B------:R-:W1:Y:S01]  /*4da0*/  LDC R22, c[0x0][0x148] ;  /* 0x00005200ff167b82 */ /* 0x000e620000000800 */
[----:B---3--:R-:W-:Y:S02]  /*4db0*/  IMAD R23, R15, R8, R6 ;  /* 0x000000080f177224 */ /* 0x008fe400078e0206 */
[----:B------:R-:W-:-:S05]  /*4dc0*/  IMAD.MOV.U32 R8, RZ, RZ, 0x1 ;  /* 0x00000001ff087424 */ /* 0x000fca00078e00ff */
[----:B------:R-:W2:Y:S01]  /*4dd0*/  LDC R21, c[0x0][0x600] ;  /* 0x00018000ff157b82 */ /* 0x000ea20000000800 */
[-CC-:B----4-:R-:W-:Y:S02]  /*4de0*/  SHF.R.U64 R15, R12, R20.reuse, R7.reuse ;  /* 0x000000140c0f7219 */ /* 0x190fe40000001207 */
[----:B------:R-:W-:Y:S02]  /*4df0*/  SHF.R.U32.HI R6, RZ, R20, R7 ;  /* 0x00000014ff067219 */ /* 0x000fe40000011607 */
[----:B------:R3:W4:Y:S03]  /*4e00*/  F2I.U32.TRUNC.NTZ R20, R9 ;  /* 0x0000000900147305 */ /* 0x000726000020f000 */
[----:B------:R-:W1:Y:S01]  /*4e10*/  LDC R25, c[0x0][0x648] ;  /* 0x00019200ff197b82 */ /* 0x000e620000000800 */
[-C--:B0-----:R-:W-:Y:S02]  /*4e20*/  SHF.R.U64 R19, R15, R11.reuse, R6 ;  /* 0x0000000b0f137219 */ /* 0x081fe40000001206 */
[----:B------:R-:W-:-:S02]  /*4e30*/  SHF.L.U32 R10, R10, R11, RZ ;  /* 0x0000000b0a0a7219 */ /* 0x000fc400000006ff */
[-C--:B------:R-:W-:Y:S01]  /*4e40*/  SHF.R.U32.HI R7, RZ, R11.reuse, R6 ;  /* 0x0000000bff077219 */ /* 0x080fe20000011606 */
[----:B------:R-:W-:Y:S01]  /*4e50*/  IMAD.MOV.U32 R6, RZ, RZ, R19 ;  /* 0x000000ffff067224 */ /* 0x000fe200078e0013 */
[----:B------:R-:W-:Y:S01]  /*4e60*/  SHF.L.U32 R24, R8, R11, RZ ;  /* 0x0000000b08187219 */ /* 0x000fe200000006ff */
[----:B------:R-:W0:Y:S01]  /*4e70*/  LDC R28, c[0x0][0x638] ;  /* 0x00018e00ff1c7b82 */ /* 0x000e220000000800 */
[----:B------:R-:W-:-:S07]  /*4e80*/  LOP3.LUT R30, RZ, R10, RZ, 0x33, !PT ;  /* 0x0000000aff1e7212 */ /* 0x000fce00078e33ff */
[----:B------:R-:W0:Y:S01]  /*4e90*/  LDC R29, c[0x0][0x610] ;  /* 0x00018400ff1d7b82 */ /* 0x000e220000000800 */
[----:B---34-:R-:W-:Y:S05]  /*4ea0*/  @!P0 BRA `(.L_x_97) ;  /* 0x0000000000288947 */ /* 0x018fea0003800000 */
[----:B------:R-:W3:Y:S02]  /*4eb0*/  LDC R6, c[0x0][0x64c] ;  /* 0x00019300ff067b82 */ /* 0x000ee40000000800 */
[----:B---3--:R-:W-:-:S05]  /*4ec0*/  IADD3 R11, P0, R19, R6, RZ ;  /* 0x00000006130b7210 */ /* 0x008fca0007f1e0ff */
        /* <DEDUP_REMOVED lines=8> */
.L_x_97:
[----:B------:R-:W-:Y:S01]  /*4f50*/  ISETP.NE.AND P0, PT, R2, 0x1, PT ;  /* 0x000000010200780c */ /* 0x000fe20003f05270 */
[----:B--2---:R-:W-:Y:S01]  /*4f60*/  VIADD R9, R21, 0xffffffff ;  /* 0xffffffff15097836 */ /* 0x004fe20000000000 */
[----:B-1----:R-:W-:Y:S01]  /*4f70*/  SHF.R.U64 R7, R6, R25, R7 ;  /* 0x0000001906077219 */ /* 0x002fe20000001207 */
[----:B------:R-:W-:Y:S01]  /*4f80*/  IMAD.MOV R20, RZ, RZ, -R20 ;  /* 0x000000ffff147224 */ /* 0x000fe200078e0a14 */
[----:B------:R-:W-:Y:S02]  /*4f90*/  LOP3.LUT R6, R15, R30, RZ, 0xc0, !PT ;  /* 0x0000001e0f067212 */ /* 0x000fe400078ec0ff */
[----:B------:R-:W-:Y:S01]  /*4fa0*/  LOP3.LUT R12, R12, R9, RZ, 0xc0, !PT ;  /* 0x000000090c0c7212 */ /* 0x000fe200078ec0ff */
[----:B------:R-:W-:Y:S02]  /*4fb0*/  IMAD.MOV R8, RZ, RZ, -R7 ;  /* 0x000000ffff087224 */ /* 0x000fe400078e0a07 */
[----:B------:R-:W-:Y:S02]  /*4fc0*/  IMAD R6, R24, R7, R6 ;  /* 0x0000000718067224 */ /* 0x000fe400078e0206 */
[----:B------:R-:W-:-:S02]  /*4fd0*/  IMAD.MOV.U32 R9, RZ, RZ, 0x1 ;  /* 0x00000001ff097424 */ /* 0x000fc400078e00ff */
[----:B------:R-:W-:Y:S02]  /*4fe0*/  @P0 IMAD R23, R22, R20, R3 ;  /* 0x0000001416170224 */ /* 0x000fe400078e0203 */
[----:B0-----:R-:W-:Y:S02]  /*4ff0*/  IMAD R3, R8, R28, R19 ;  /* 0x0000001c08037224 */ /* 0x001fe400078e0213 */
[----:B------:R-:W-:Y:S02]  /*5000*/  IMAD R13, R6, R29, R23 ;  /* 0x0000001d060d7224 */ /* 0x000fe400078e0217 */
[----:B------:R-:W-:Y:S02]  /*5010*/  IMAD R6, R3, R21, R12 ;  /* 0x0000001503067224 */ /* 0x000fe400078e020c */
[----:B------:R-:W-:-:S03]  /*5020*/  IMAD.MOV.U32 R8, RZ, RZ, R14 ;  /* 0x000000ffff087224 */ /* 0x000fc600078e000e */
[----:B------:R-:W-:Y:S02]  /*5030*/  SEL R20, R6, R13, !P0 ;  /* 0x0000000d06147207 */ /* 0x000fe40004000000 */
[----:B------:R-:W-:-:S07]  /*5040*/  SEL R13, R13, R6, !P0 ;  /* 0x000000060d0d7207 */ /* 0x000fce0004000000 */
.L_x_95:
[----:B------:R-:W-:-:S08]  /*5050*/  NOP ;  /* 0x0000000000007918 */ /* 0x000fd00000000000 */
[----:B------:R-:W0:-:S00]  /*5060*/  USETMAXREG.DEALLOC.CTAPOOL 0x28 ;  /* 0x00000028000079c8 */ /* 0x000e0000080e0500 */
[----:B0-----:R-:W-:-:S13]  /*5070*/  ISETP.NE.AND P0, PT, R0, RZ, PT ;  /* 0x000000ff0000720c */ /* 0x001fda0003f05270 */
[----:B------:R-:W-:Y:S05]  /*5080*/  @P0 EXIT ;  /* 0x000000000000094d */ /* 0x000fea0003800000 */
[----:B------:R-:W-:Y:S01]  /*5090*/  LOP3.LUT P0, RZ, R9, 0xff, RZ, 0xc0, !PT ;  /* 0x000000ff09ff7812 */ /* 0x000fe2000780c0ff */
[----:B------:R-:W-:Y:S02]  /*50a0*/  IMAD.MOV.U32 R0, RZ, RZ, 0x1 ;  /* 0x00000001ff007424 */ /* 0x000fe400078e00ff */
[----:B------:R-:W-:-:S10]  /*50b0*/  IMAD.MOV.U32 R3, RZ, RZ, RZ ;  /* 0x000000ffff037224 */ /* 0x000fd400078e00ff */
[----:B------:R-:W-:Y:S05]  /*50c0*/  @!P0 BRA `(.L_x_98) ;  /* 0x0000000c004c8947 */ /* 0x000fea0003800000 */
[----:B------:R-:W0:Y:S01]  /*50d0*/  LDC R0, c[0x0][0x28c] ;  /* 0x0000a300ff007b82 */ /* 0x000e220000000800 */
[----:B------:R-:W-:Y:S01]  /*50e0*/  LOP3.LUT P0, RZ, R4, 0x1f, RZ, 0xc0, !PT ;  /* 0x0000001f04ff7812 */ /* 0x000fe2000780c0ff */
[----:B------:R-:W-:Y:S01]  /*50f0*/  ULDC UR5, c[0x0][0x658] ;  /* 0x0001960000057ab9 */ /* 0x000fe20000000800 */
[----:B------:R-:W-:Y:S01]  /*5100*/  UMOV UR6, 0xffffffff ;  /* 0xffffffff00067882 */ /* 0x000fe20000000000 */
[----:B------:R-:W-:Y:S01]  /*5110*/  BSSY B0, `(.L_x_98) ;  /* 0x00000ce000007945 */ /* 0x000fe20003800000 */
[----:B------:R-:W-:Y:S01]  /*5120*/  USHF.L.U32 UR6, UR6, UR5, URZ ;  /* 0x0000000506067299 */ /* 0x000fe2000800063f */
[C---:B------:R-:W-:Y:S01]  /*5130*/  ISETP.NE.AND P2, PT, R5.reuse, RZ, PT ;  /* 0x000000ff0500720c */ /* 0x040fe20003f45270 */
[----:B------:R-:W-:Y:S01]  /*5140*/  IMAD.MOV.U32 R11, RZ, RZ, 0x1 ;  /* 0x00000001ff0b7424 */ /* 0x000fe200078e00ff */
[----:B------:R-:W-:Y:S01]  /*5150*/  ISETP.NE.OR P0, PT, R5, RZ, !P0 ;  /* 0x000000ff0500720c */ /* 0x000fe20004705670 */
[----:B------:R-:W-:Y:S01]  /*5160*/  ULDC UR4, c[0x0][0x600] ;  /* 0x0001800000047ab9 */ /* 0x000fe20000000800 */
[----:B------:R-:W-:Y:S01]  /*5170*/  LOP3.LUT R19, R18, 0x2, RZ, 0xfc, !PT ;  /* 0x0000000212137812 */ /* 0x000fe200078efcff */
[----:B------:R-:W-:Y:S01]  /*5180*/  UMOV UR7, 0x1 ;  /* 0x0000000100077882 */ /* 0x000fe20000000000 */
[----:B------:R-:W-:-:S02]  /*5190*/  UIADD3 UR4, UR4, -0x1, URZ ;  /* 0xffffffff04047890 */ /* 0x000fc4000fffe03f */
[----:B------:R-:W-:Y:S02]  /*51a0*/  USHF.L.U32 UR5, UR7, UR5, URZ ;  /* 0x0000000507057299 */ /* 0x000fe4000800063f */
[----:B------:R-:W-:Y:S01]  /*51b0*/  ULOP3.LUT UR13, URZ, UR6, URZ, 0x33, !UPT ;  /* 0x000000063f0d7292 */ /* 0x000fe2000f8e333f */
[----:B------:R-:W-:Y:S01]  /*51c0*/  ULDC.64 UR22, c[0x0][0x198] ;  /* 0x0000660000167ab9 */ /* 0x000fe20000000a00 */
[----:B0-----:R-:W-:-:S05]  /*51d0*/  VIADD R0, R0, 0x7f ;  /* 0x0000007f00007836 */ /* 0x001fca0000000000 */
[----:B------:R-:W-:-:S04]  /*51e0*/  SHF.R.S32.HI R3, RZ, 0x1f, R0 ;  /* 0x0000001fff037819 */ /* 0x000fc80000011400 */
[----:B------:R-:W-:Y:S01]  /*51f0*/  LEA.HI R3, R3, R0, RZ, 0x7 ;  /* 0x0000000003037211 */ /* 0x000fe200078f38ff */
[----:B------:R-:W-:-:S03]  /*5200*/  IMAD.MOV.U32 R0, RZ, RZ, 0x1 ;  /* 0x00000001ff007424 */ /* 0x000fc600078e00ff */
[----:B------:R-:W-:Y:S01]  /*5210*/  SHF.R.S32.HI R12, RZ, 0x7, R3 ;  /* 0x00000007ff0c7819 */ /* 0x000fe20000011403 */
[----:B------:R-:W-:-:S04]  /*5220*/  IMAD.MOV.U32 R3, RZ, RZ, RZ ;  /* 0x000000ffff037224 */ /* 0x000fc800078e00ff */
[----:B------:R-:W-:-:S07]  /*5230*/  VIADD R10, R12, 0x1 ;  /* 0x000000010c0a7836 */ /* 0x000fce0000000000 */
.L_x_110:
[----:B------:R-:W-:-:S03]  /*5240*/  UMOV UR6, 0xffffffff ;  /* 0xffffffff00067882 */ /* 0x000fc60000000000 */
[----:B------:R-:W-:Y:S05]  /*5250*/  BRA.DIV UR6, `(.L_x_99) ;  /* 0x0000000e06d47947 */ /* 0x000fea000b800000 */
[----:B------:R-:W-:-:S13]  /*5260*/  ELECT P6, URZ, PT ;  /* 0x00000000003f782f */ /* 0x000fda00038c0000 */
.L_x_121:
[----:B------:R-:W0:Y:S01]  /*5270*/  LDC R4, c[0x0][0x28c] ;  /* 0x0000a300ff047b82 */ /* 0x000e220000000800 */
[----:B------:R-:W-:Y:S01]  /*5280*/  BSSY B1, `(.L_x_100) ;  /* 0x0000043000017945 */ /* 0x000fe20003800000 */
[----:B0-----:R-:W-:-:S13]  /*5290*/  ISETP.LT.OR P6, PT, R4, 0x1, !P6 ;  /* 0x000000010400780c */ /* 0x001fda00077c1670 */
[----:B------:R-:W-:Y:S05]  /*52a0*/  @P6 BRA `(.L_x_101) ;  /* 0x0000000400006947 */ /* 0x000fea0003800000 */
[----:B------:R-:W-:Y:S02]  /*52b0*/  IMAD.SHL.U32 R13, R13, 0x80, RZ ;  /* 0x000000800d0d7824 */ /* 0x000fe400078e00ff */
[----:B------:R-:W-:Y:S02]  /*52c0*/  IMAD.SHL.U32 R20, R20, 0x40, RZ ;  /* 0x0000004014147824 */ /* 0x000fe400078e00ff */
[----:B------:R-:W-:Y:S02]  /*52d0*/  IMAD.MOV.U32 R21, RZ, RZ, RZ ;  /* 0x000000ffff157224 */ /* 0x000fe400078e00ff */
[----:B------:R-:W-:Y:S02]  /*52e0*/  IMAD.MOV.U32 R4, RZ, RZ, R10 ;  /* 0x000000ffff047224 */ /* 0x000fe400078e000a */
[----:B------:R-:W-:Y:S02]  /*52f0*/  IMAD.MOV.U32 R5, RZ, RZ, R0 ;  /* 0x000000ffff057224 */ /* 0x000fe400078e0000 */
[----:B------:R-:W-:-:S07]  /*5300*/  IMAD.MOV.U32 R6, RZ, RZ, R3 ;  /* 0x000000ffff067224 */ /* 0x000fce00078e0003 */
.L_x_105:
[----:B------:R-:W0:Y:S01]  /*5310*/  S2R R14, SR_CgaCtaId ;  /* 0x00000000000e7919 */ /* 0x000e220000008800 */
[----:B------:R-:W-:Y:S01]  /*5320*/  MOV R7, 0x400 ;  /* 0x0000040000077802 */ /* 0x000fe20000000f00 */
[----:B------:R-:W1:Y:S03]  /*5330*/  @!P2 LDC R9, c[0x0][0x500] ;  /* 0x00014000ff09ab82 */ /* 0x000e660000000800 */
[----:B0-----:R-:W-:Y:S02]  /*5340*/  LEA R15, R14, R7, 0x18 ;  /* 0x000000070e0f7211 */ /* 0x001fe400078ec0ff */
[----:B------:R-:W-:-:S03]  /*5350*/  SHF.L.U32 R7, R5, 0x1f, RZ ;  /* 0x0000001f05077819 */ /* 0x000fc600000006ff */
[----:B------:R-:W-:-:S04]  /*5360*/  IMAD R14, R6, 0x8, R15 ;  /* 0x00000008060e7824 */ /* 0x000fc800078e020f */
[----:B------:R-:W0:Y:S02]  /*5370*/  SYNCS.PHASECHK.TRANS64.TRYWAIT P1, [R14+URZ+0x20], R7 ;  /* 0x000020070e0075a7 */ /* 0x000e24000802017f */
[----:B01----:R-:W-:Y:S05]  /*5380*/  @!P1 BRA `(.L_x_102) ;  /* 0x0000000c00a89947 */ /* 0x003fea0003800000 */
.L_x_122:
[----:B0-----:R-:W-:Y:S01]  /*5390*/  PRMT R7, R19, 0x9910, RZ ;  /* 0x0000991013077816 */ /* 0x001fe200000000ff */
[----:B------:R0:W-:Y:S03]  /*53a0*/  @!P2 SYNCS.ARRIVE.TRANS64 RZ, [R14+URZ], R9 ;  /* 0x000000090effa9a7 */ /* 0x0001e6000800003f */
[----:B------:R-:W-:-:S13]  /*53b0*/  ISETP.NE.AND P1, PT, R7, 0x2, PT ;  /* 0x000000020700780c */ /* 0x000fda0003f25270 */
[----:B0-----:R-:W-:Y:S05]  /*53c0*/  @P1 BRA `(.L_x_103) ;  /* 0x0000000000041947 */ /* 0x001fea0003800000 */
[----:B------:R-:W-:Y:S01]  /*53d0*/  BPT.TRAP 0x1 ;  /* 0x000000040000795c */ /* 0x000fe20000300000 */
.L_x_103:
[----:B------:R-:W-:Y:S05]  /*53e0*/  @P0 BRA `(.L_x_104) ;  /* 0x0000000000040947 */ /* 0x000fea0003800000 */
[----:B------:R-:W-:Y:S01]  /*53f0*/  BPT.TRAP 0x1 ;  /* 0x000000040000795c */ /* 0x000fe20000300000 */
.L_x_104:
[C-C-:B------:R-:W-:Y:S01]  /*5400*/  IMAD R7, R6.reuse, 0x8000, R15.reuse ;  /* 0x0000800006077824 */ /* 0x140fe200078e020f */
[----:B------:R-:W-:Y:S01]  /*5410*/  R2UR UR34, R21 ;  /* 0x00000000152272ca */ /* 0x000fe200000e0000 */
[----:B------:R-:W-:Y:S01]  /*5420*/  IMAD R15, R6, 0x4000, R15 ;  /* 0x00004000060f7824 */ /* 0x000fe200078e020f */
[----:B------:R-:W-:Y:S01]  /*5430*/  R2UR UR33, R14 ;  /* 0x000000000e2172ca */ /* 0x000fe200000e0000 */
[----:B------:R-:W-:Y:S01]  /*5440*/  VIADD R4, R4, 0xffffffff ;  /* 0xffffffff04047836 */ /* 0x000fe20000000000 */
[----:B------:R-:W-:Y:S01]  /*5450*/  R2UR UR24, R7 ;  /* 0x00000000071872ca */ /* 0x000fe200000e0000 */
[----:B------:R-:W-:Y:S01]  /*5460*/  UIADD3 UR6, UP0, UR22, 0xf0, URZ ;  /* 0x000000f016067890 */ /* 0x000fe2000ff1e03f */
[----:B------:R-:W-:Y:S01]  /*5470*/  R2UR UR8, R15 ;  /* 0x000000000f0872ca */ /* 0x000fe200000e0000 */
[----:B------:R-:W-:Y:S01]  /*5480*/  UIADD3 UR30, UP1, UR22, 0x1f0, URZ ;  /* 0x000001f0161e7890 */ /* 0x000fe2000ff3e03f */
[----:B------:R-:W-:Y:S01]  /*5490*/  R2UR UR36, R8 ;  /* 0x00000000082472ca */ /* 0x000fe200000e0000 */
[----:B------:R-:W-:Y:S01]  /*54a0*/  UIADD3.X UR7, URZ, UR23, URZ, UP0, !UPT ;  /* 0x000000173f077290 */ /* 0x000fe200087fe43f */
[----:B------:R-:W-:Y:S01]  /*54b0*/  R2UR UR35, R13 ;  /* 0x000000000d2372ca */ /* 0x000fe200000e0000 */
[----:B------:R-:W-:Y:S01]  /*54c0*/  UIADD3.X UR31, URZ, UR23, URZ, UP1, !UPT ;  /* 0x000000173f1f7290 */ /* 0x000fe20008ffe43f */
[----:B------:R-:W-:Y:S01]  /*54d0*/  R2UR UR19, R20 ;  /* 0x00000000141372ca */ /* 0x000fe200000e0000 */
[----:B------:R-:W-:Y:S01]  /*54e0*/  UIADD3 UR26, UR34, 0x40, URZ ;  /* 0x00000040221a7890 */ /* 0x000fe2000fffe03f */
[----:B------:R-:W-:Y:S01]  /*54f0*/  ISETP.GT.AND P3, PT, R4, 0x1, PT ;  /* 0x000000010400780c */ /* 0x000fe20003f64270 */
[----:B------:R-:W-:Y:S01]  /*5500*/  VIADD R6, R6, 0x1 ;  /* 0x0000000106067836 */ /* 0x000fe20000000000 */
[----:B------:R-:W-:Y:S01]  /*5510*/  UMOV UR14, 0x0 ;  /* 0x00000000000e7882 */ /* 0x000fe20000000000 */
[----:B------:R-:W-:Y:S01]  /*5520*/  UIADD3 UR32, UR24, 0x100, URZ ;  /* 0x0000010018207890 */ /* 0x000fe2000fffe03f */
[----:B------:R-:W-:Y:S01]  /*5530*/  VIADD R21, R21, 0x80 ;  /* 0x0000008015157836 */ /* 0x000fe20000000000 */
[----:B------:R-:W-:Y:S01]  /*5540*/  UIADD3 UR24, UR24, 0x4100, URZ ;  /* 0x0000410018187890 */ /* 0x000fe2000fffe03f */
[----:B------:R-:W-:Y:S01]  /*5550*/  ISETP.NE.AND P1, PT, R6, 0x4, PT ;  /* 0x000000040600780c */ /* 0x000fe20003f25270 */
[----:B------:R-:W-:-:S02]  /*5560*/  UIADD3 UR16, UR8, 0x20100, URZ ;  /* 0x0002010008107890 */ /* 0x000fc4000fffe03f */
[----:B------:R-:W-:Y:S01]  /*5570*/  UIADD3 UR8, UR8, 0x22100, URZ ;  /* 0x0002210008087890 */ /* 0x000fe2000fffe03f */
[----:B------:R-:W-:Y:S01]  /*5580*/  SEL R14, RZ, 0x1, P1 ;  /* 0x00000001ff0e7807 */ /* 0x000fe20000800000 */
[----:B------:R-:W-:Y:S01]  /*5590*/  UMOV UR15, 0x10000000 ;  /* 0x10000000000f7882 */ /* 0x000fe20000000000 */
[----:B------:R-:W-:Y:S01]  /*55a0*/  UMOV UR25, UR33 ;  /* 0x0000002100197c82 */ /* 0x000fe20008000000 */
[----:B------:R-:W-:Y:S01]  /*55b0*/  UMOV UR28, UR36 ;  /* 0x00000024001c7c82 */ /* 0x000fe20008000000 */
[----:B------:R-:W-:Y:S01]  /*55c0*/  UMOV UR27, UR35 ;  /* 0x00000023001b7c82 */ /* 0x000fe20008000000 */
[----:B------:R-:W-:Y:S01]  /*55d0*/  UMOV UR17, UR33 ;  /* 0x0000002100117c82 */ /* 0x000fe20008000000 */
[----:B------:R-:W-:Y:S01]  /*55e0*/  UMOV UR18, UR34 ;  /* 0x0000002200127c82 */ /* 0x000fe20008000000 */
[----:B------:R-:W-:Y:S01]  /*55f0*/  UMOV UR20, UR36 ;  /* 0x0000002400147c82 */ /* 0x000fe20008000000 */
[----:B------:R0:W-:Y:S01]  /*5600*/  UTMALDG.3D [UR32], [UR6], desc[UR14] ;  /* 0x00000e20060075b4 */ /* 0x0001e20008011000 */
[----:B------:R-:W-:Y:S01]  /*5610*/  UMOV UR9, UR33 ;  /* 0x0000002100097c82 */ /* 0x000fe20008000000 */
[----:B------:R-:W-:Y:S01]  /*5620*/  UMOV UR11, UR19 ;  /* 0x00000013000b7c82 */ /* 0x000fe20008000000 */
[----:B------:R-:W-:Y:S01]  /*5630*/  UMOV UR12, UR36 ;  /* 0x00000024000c7c82 */ /* 0x000fe20008000000 */
[----:B------:R-:W-:Y:S01]  /*5640*/  UMOV UR10, UR26 ;  /* 0x0000001a000a7c82 */ /* 0x000fe20008000000 */
[----:B------:R-:W-:-:S02]  /*5650*/  LOP3.LUT R5, R5, R14, RZ, 0x3c, !PT ;  /* 0x0000000e05057212 */ /* 0x000fc400078e3cff */
[----:B------:R-:W-:Y:S01]  /*5660*/  SEL R6, R6, RZ, P1 ;  /* 0x000000ff06067207 */ /* 0x000fe20000800000 */
[----:B------:R0:W-:Y:S01]  /*5670*/  UTMALDG.3D [UR24], [UR6], desc[UR14] ;  /* 0x00000e18060075b4 */ /* 0x0001e20008011000 */
[----:B------:R0:W-:Y:S01]  /*5680*/  UTMALDG.3D [UR16], [UR30], desc[UR14] ;  /* 0x00000e101e0075b4 */ /* 0x0001e20008011000 */
[----:B------:R0:W-:Y:S02]  /*5690*/  UTMALDG.3D [UR8], [UR30], desc[UR14] ;  /* 0x00000e081e0075b4 */ /* 0x0001e40008011000 */
[----:B0-----:R-:W-:Y:S05]  /*56a0*/  @P3 BRA `(.L_x_105) ;  /* 0xfffffffc00183947 */ /* 0x001fea000383ffff */
.L_x_101:
[----:B------:R-:W-:Y:S05]  /*56b0*/  BSYNC B1 ;  /* 0x0000000000017941 */ /* 0x000fea0003800000 */
.L_x_100:
[----:B------:R-:W-:Y:S01]  /*56c0*/  LOP3.LUT P3, RZ, R11, 0xff, RZ, 0xc0, !PT ;  /* 0x000000ff0bff7812 */ /* 0x000fe2000786c0ff */
[----:B------:R-:W-:Y:S01]  /*56d0*/  IMAD.IADD R3, R12, 0x1, R3 ;  /* 0x000000010c037824 */ /* 0x000fe200078e0203 */
[----:B------:R-:W-:Y:S01]  /*56e0*/  IADD3 R16, P4, R16, UR38, RZ ;  /* 0x0000002610107c10 */ /* 0x000fe2000ff9e0ff */
[----:B------:R-:W-:Y:S01]  /*56f0*/  ULDC.64 UR6, c[0x0][0x650] ;  /* 0x0001940000067ab9 */ /* 0x000fe20000000a00 */
[----:B------:R-:W-:Y:S01]  /*5700*/  BSSY B1, `(.L_x_106) ;  /* 0x000006c000017945 */ /* 0x000fe20003800000 */
[----:B------:R-:W-:Y:S01]  /*5710*/  IMAD.MOV.U32 R13, RZ, RZ, -0x1 ;  /* 0xffffffffff0d7424 */ /* 0x000fe200078e00ff */
[----:B------:R-:W-:Y:S01]  /*5720*/  ISETP.GT.U32.AND P1, PT, R3, 0x3, PT ;  /* 0x000000030300780c */ /* 0x000fe20003f24070 */
[----:B------:R-:W-:Y:S01]  /*5730*/  IMAD.MOV.U32 R20, RZ, RZ, -0x1 ;  /* 0xffffffffff147424 */ /* 0x000fe200078e00ff */
[----:B------:R-:W-:Y:S01]  /*5740*/  SHF.R.U32.HI R4, RZ, 0x2, R3 ;  /* 0x00000002ff047819 */ /* 0x000fe20000011603 */
[----:B------:R-:W-:Y:S01]  /*5750*/  IMAD.MOV.U32 R8, RZ, RZ, -0x1 ;  /* 0xffffffffff087424 */ /* 0x000fe200078e00ff */
[----:B------:R-:W-:-:S02]  /*5760*/  ISETP.LT.U32.AND P1, PT, R12, 0x4, P1 ;  /* 0x000000040c00780c */ /* 0x000fc40000f21070 */
[----:B------:R-:W-:Y:S01]  /*5770*/  IADD3.X R17, R17, UR41, RZ, P4, !PT ;  /* 0x0000002911117c10 */ /* 0x000fe2000a7fe4ff */
[----:B------:R-:W0:Y:S01]  /*5780*/  @P3 S2R R6, SR_CgaCtaId ;  /* 0x0000000000063919 */ /* 0x000e220000008800 */
[----:B------:R-:W-:Y:S02]  /*5790*/  @P3 MOV R5, 0x400 ;  /* 0x0000040000053802 */ /* 0x000fe40000000f00 */
[----:B------:R-:W-:Y:S02]  /*57a0*/  ISETP.GE.U32.AND P4, PT, R16, UR6, PT ;  /* 0x0000000610007c0c */ /* 0x000fe4000bf86070 */
[----:B------:R-:W-:Y:S02]  /*57b0*/  LOP3.LUT R4, R4, 0x1, RZ, 0xc0, !PT ;  /* 0x0000000104047812 */ /* 0x000fe400078ec0ff */
[----:B------:R-:W-:Y:S02]  /*57c0*/  LOP3.LUT R3, R3, 0x3, RZ, 0xc0, !PT ;  /* 0x0000000303037812 */ /* 0x000fe400078ec0ff */
[----:B------:R-:W-:-:S02]  /*57d0*/  PRMT R11, RZ, 0x7610, R11 ;  /* 0x00007610ff0b7816 */ /* 0x000fc4000000000b */
[----:B0-----:R-:W-:-:S04]  /*57e0*/  @P3 LEA R5, R6, R5, 0x18 ;  /* 0x0000000506053211 */ /* 0x001fc800078ec0ff */
[----:B------:R0:W-:Y:S01]  /*57f0*/  @P3 SYNCS.ARRIVE.TRANS64.A1T0 RZ, [R5+URZ+0x58], RZ ;  /* 0x000058ff05ff39a7 */ /* 0x0001e2000810003f */
[----:B------:R-:W-:-:S04]  /*5800*/  ISETP.NE.U32.AND P3, PT, R4, 0x1, PT ;  /* 0x000000010400780c */ /* 0x000fc80003f65070 */
[----:B------:R-:W-:Y:S02]  /*5810*/  ISETP.GT.U32.AND P3, PT, R12, 0x3, !P3 ;  /* 0x000000030c00780c */ /* 0x000fe40005f64070 */
[----:B0-----:R-:W-:Y:S02]  /*5820*/  SEL R5, RZ, 0x1, !P1 ;  /* 0x00000001ff057807 */ /* 0x001fe40004800000 */
[----:B------:R-:W-:Y:S02]  /*5830*/  ISETP.GE.U32.AND.EX P1, PT, R17, UR7, PT, P4 ;  /* 0x0000000711007c0c */ /* 0x000fe4000bf26140 */
[----:B------:R-:W-:-:S04]  /*5840*/  SEL R4, RZ, 0x1, !P3 ;  /* 0x00000001ff047807 */ /* 0x000fc80005800000 */
[----:B------:R-:W-:Y:S02]  /*5850*/  LOP3.LUT R0, R4, R0, R5, 0x96, !PT ;  /* 0x0000000004007212 */ /* 0x000fe400078e9605 */
[----:B------:R-:W-:-:S05]  /*5860*/  PRMT R4, RZ, 0x7610, R4 ;  /* 0x00007610ff047816 */ /* 0x000fca0000000004 */
[----:B------:R-:W-:Y:S05]  /*5870*/  @P1 BRA `(.L_x_107) ;  /* 0x0000000400501947 */ /* 0x000fea0003800000 */
[----:B------:R-:W-:Y:S01]  /*5880*/  ULDC.64 UR6, c[0x0][0x628] ;  /* 0x00018a0000067ab9 */ /* 0x000fe20000000a00 */
[----:B------:R-:W0:Y:S01]  /*5890*/  S2R R14, SR_CTAID.X ;  /* 0x00000000000e7919 */ /* 0x000e220000002500 */
[----:B------:R-:W-:Y:S01]  /*58a0*/  ISETP.NE.U32.AND P1, PT, RZ, UR6, PT ;  /* 0x00000006ff007c0c */ /* 0x000fe2000bf25070 */
[----:B------:R-:W-:Y:S01]  /*58b0*/  ULDC UR9, c[0x0][0x630] ;  /* 0x00018c0000097ab9 */ /* 0x000fe20000000800 */
[----:B------:R-:W-:Y:S01]  /*58c0*/  IMAD.MOV.U32 R4, RZ, RZ, R16 ;  /* 0x000000ffff047224 */ /* 0x000fe200078e0010 */
[----:B------:R-:W1:Y:S01]  /*58d0*/  S2R R13, SR_CTAID.Y ;  /* 0x00000000000d7919 */ /* 0x000e620000002600 */
[----:B------:R-:W-:Y:S01]  /*58e0*/  ISETP.NE.AND.EX P1, PT, RZ, UR7, PT, P1 ;  /* 0x00000007ff007c0c */ /* 0x000fe2000bf25310 */
[----:B------:R-:W-:-:S12]  /*58f0*/  IMAD.MOV.U32 R5, RZ, RZ, R17 ;  /* 0x000000ffff057224 */ /* 0x000fd800078e0011 */
[----:B------:R-:W-:Y:S05]  /*5900*/  @!P1 BRA `(.L_x_108) ;  /* 0x0000000000289947 */ /* 0x000fea0003800000 */
[----:B------:R-:W-:Y:S02]  /*5910*/  ULDC UR8, c[0x0][0x634] ;  /* 0x00018d0000087ab9 */ /* 0x000fe40000000800 */
[----:B------:R-:W-:-:S05]  /*5920*/  IADD3 R9, P1, R16, UR8, RZ ;  /* 0x0000000810097c10 */ /* 0x000fca000ff3e0ff */
[----:B------:R-:W-:-:S04]  /*5930*/  IMAD.X R15, RZ, RZ, R17, P1 ;  /* 0x000000ffff0f7224 */ /* 0x000fc800008e0611 */
[----:B------:R-:W-:-:S04]  /*5940*/  IMAD.WIDE.U32 R6, R15, UR6, RZ ;  /* 0x000000060f067c25 */ /* 0x000fc8000f8e00ff */
[----:B------:R-:W-:-:S04]  /*5950*/  IMAD.WIDE.U32 R6, P1, R9, UR7, R6 ;  /* 0x0000000709067c25 */ /* 0x000fc8000f820006 */
[----:B------:R-:W-:-:S04]  /*5960*/  IMAD.WIDE.U32 R8, R9, UR6, RZ ;  /* 0x0000000609087c25 */ /* 0x000fc8000f8e00ff */
[----:B------:R-:W-:Y:S01]  /*5970*/  IMAD.X R5, RZ, RZ, RZ, P1 ;  /* 0x000000ffff057224 */ /* 0x000fe200008e06ff */
[----:B------:R-:W-:Y:S01]  /*5980*/  IADD3 RZ, P1, R9, R6, RZ ;  /* 0x0000000609ff7210 */ /* 0x000fe20007f3e0ff */
[----:B------:R-:W-:-:S04]  /*5990*/  IMAD.MOV.U32 R4, RZ, RZ, R7 ;  /* 0x000000ffff047224 */ /* 0x000fc800078e0007 */
[----:B------:R-:W-:-:S08]  /*59a0*/  IMAD.WIDE.U32.X R4, R15, UR7, R4, P1 ;  /* 0x000000070f047c25 */ /* 0x000fd000088e0404 */
.L_x_108:
[--C-:B------:R-:W-:Y:S01]  /*59b0*/  SHF.R.U64 R8, R4, UR9, R5.reuse ;  /* 0x0000000904087c19 */ /* 0x100fe20008001205 */
[----:B------:R-:W-:Y:S01]  /*59c0*/  ULDC.64 UR6, c[0x0][0x620] ;  /* 0x0001880000067ab9 */ /* 0x000fe20000000a00 */
[----:B------:R-:W-:Y:S01]  /*59d0*/  SHF.R.U32.HI R4, RZ, UR9, R5 ;  /* 0x00000009ff047c19 */ /* 0x000fe20008011605 */
[----:B------:R-:W2:Y:S01]  /*59e0*/  LDC R25, c[0x0][0x144] ;  /* 0x00005100ff197b82 */ /* 0x000ea20000000800 */
[----:B------:R-:W-:Y:S01]  /*59f0*/  IADD3 R7, P1, RZ, -R8, RZ ;  /* 0x80000008ff077210 */ /* 0x000fe20007f3e0ff */
[----:B------:R-:W-:Y:S01]  /*5a00*/  ULDC.64 UR10, c[0x0][0x640] ;  /* 0x00019000000a7ab9 */ /* 0x000fe20000000a00 */
[----:B0-----:R-:W-:Y:S01]  /*5a10*/  I2FP.F32.U32 R9, R14 ;  /* 0x0000000e00097245 */ /* 0x001fe20000201000 */
[----:B------:R-:W-:Y:S02]  /*5a20*/  ULDC UR8, c[0x0][0x608] ;  /* 0x0001820000087ab9 */ /* 0x000fe40000000800 */
[----:B------:R-:W-:Y:S01]  /*5a30*/  IMAD.X R4, RZ, RZ, ~R4, P1 ;  /* 0x000000ffff047224 */ /* 0x000fe200008e0e04 */
[----:B------:R-:W-:Y:S01]  /*5a40*/  ISETP.NE.U32.AND P1, PT, RZ, UR10, PT ;  /* 0x0000000aff007c0c */ /* 0x000fe2000bf25070 */
[----:B------:R-:W0:Y:S02]  /*5a50*/  LDC R20, c[0x0][0x148] ;  /* 0x00005200ff147b82 */ /* 0x000e240000000800 */
[----:B------:R-:W-:Y:S01]  /*5a60*/  IMAD R6, R4, UR6, RZ ;  /* 0x0000000604067c24 */ /* 0x000fe2000f8e02ff */
[----:B------:R-:W-:Y:S01]  /*5a70*/  ISETP.NE.AND.EX P1, PT, RZ, UR11, PT, P1 ;  /* 0x0000000bff007c0c */ /* 0x000fe2000bf25310 */
[----:B------:R-:W-:Y:S01]  /*5a80*/  IMAD.WIDE.U32 R4, R7, UR6, R16 ;  /* 0x0000000607047c25 */ /* 0x000fe2000f8e0010 */
[----:B------:R-:W-:-:S03]  /*5a90*/  ULDC UR6, c[0x0][0x150] ;  /* 0x0000540000067ab9 */ /* 0x000fc60000000800 */
[----:B------:R-:W-:Y:S02]  /*5aa0*/  IMAD R7, R7, UR7, R6 ;  /* 0x0000000707077c24 */ /* 0x000fe4000f8e0206 */
[----:B------:R-:W-:Y:S01]  /*5ab0*/  FMUL R6, R9, UR6 ;  /* 0x0000000609067c20 */ /* 0x000fe20008400000 */
[----:B------:R-:W-:Y:S01]  /*5ac0*/  ULDC UR6, c[0x0][0x618] ;  /* 0x0001860000067ab9 */ /* 0x000fe20000000800 */
[----:B------:R-:W-:Y:S01]  /*5ad0*/  ULDC UR7, c[0x0][0x154] ;  /* 0x0000550000077ab9 */ /* 0x000fe20000000800 */
[----:B------:R-:W-:-:S03]  /*5ae0*/  IMAD.IADD R5, R5, 0x1, R7 ;  /* 0x0000000105057824 */ /* 0x000fc600078e0207 */
[----:B------:R-:W3:Y:S02]  /*5af0*/  F2I.U32.TRUNC.NTZ R6, R6 ;  /* 0x0000000600067305 */ /* 0x000ee4000020f000 */
[----:B------:R-:W-:Y:S02]  /*5b00*/  SHF.R.U64 R9, R4, UR6, R5 ;  /* 0x0000000604097c19 */ /* 0x000fe40008001205 */
[----:B-1----:R-:W-:-:S05]  /*5b10*/  I2FP.F32.U32 R4, R13 ;  /* 0x0000000d00047245 */ /* 0x002fca0000201000 */
[----:B------:R-:W-:Y:S01]  /*5b20*/  FMUL R22, R4, UR7 ;  /* 0x0000000704167c20 */ /* 0x000fe20008400000 */
[----:B------:R-:W-:Y:S01]  /*5b30*/  SHF.R.U32.HI R4, RZ, UR6, R5 ;  /* 0x00000006ff047c19 */ /* 0x000fe20008011605 */
[----:B------:R-:W-:-:S03]  /*5b40*/  ULDC UR6, c[0x0][0x658] ;  /* 0x0001960000067ab9 */ /* 0x000fc60000000800 */
[--C-:B------:R-:W-:Y:S01]  /*5b50*/  SHF.R.U64 R21, R9, UR8, R4.reuse ;  /* 0x0000000809157c19 */ /* 0x100fe20008001204 */
[----:B------:R-:W1:Y:S01]  /*5b60*/  F2I.U32.TRUNC.NTZ R22, R22 ;  /* 0x0000001600167305 */ /* 0x000e62000020f000 */
[----:B------:R-:W-:Y:S01]  /*5b70*/  SHF.R.U32.HI R4, RZ, UR8, R4 ;  /* 0x00000008ff047c19 */ /* 0x000fe20008011604 */
[----:B---3--:R-:W-:-:S03]  /*5b80*/  IMAD.MOV R6, RZ, RZ, -R6 ;  /* 0x000000ffff067224 */ /* 0x008fc600078e0a06 */
[----:B------:R-:W-:Y:S01]  /*5b90*/  SHF.R.U64 R15, R21, UR6, R4 ;  /* 0x00000006150f7c19 */ /* 0x000fe20008001204 */
[----:B--2---:R-:W-:Y:S01]  /*5ba0*/  IMAD R14, R25, R6, R14 ;  /* 0x00000006190e7224 */ /* 0x004fe200078e020e */
[----:B------:R-:W-:-:S03]  /*5bb0*/  SHF.R.U32.HI R23, RZ, UR6, R4 ;  /* 0x00000006ff177c19 */ /* 0x000fc60008011604 */
[----:B------:R-:W-:Y:S02]  /*5bc0*/  IMAD.MOV.U32 R4, RZ, RZ, R15 ;  /* 0x000000ffff047224 */ /* 0x000fe400078e000f */
[----:B------:R-:W-:Y:S01]  /*5bd0*/  IMAD.MOV.U32 R5, RZ, RZ, R23 ;  /* 0x000000ffff057224 */ /* 0x000fe200078e0017 */
[----:B-1----:R-:W-:Y:S06]  /*5be0*/  @!P1 BRA `(.L_x_109) ;  /* 0x0000000000289947 */ /* 0x002fec0003800000 */
[----:B------:R-:W-:Y:S02]  /*5bf0*/  ULDC UR6, c[0x0][0x64c] ;  /* 0x0001930000067ab9 */ /* 0x000fe40000000800 */
[----:B------:R-:W-:-:S05]  /*5c00*/  IADD3 R5, P1, R15, UR6, RZ ;  /* 0x000000060f057c10 */ /* 0x000fca000ff3e0ff */
[----:B------:R-:W-:-:S04]  /*5c10*/  IMAD.X R23, RZ, RZ, R23, P1 ;  /* 0x000000ffff177224 */ /* 0x000fc800008e0617 */
[----:B------:R-:W-:-:S04]  /*5c20*/  IMAD.WIDE.U32 R6, R23, UR10, RZ ;  /* 0x0000000a17067c25 */ /* 0x000fc8000f8e00ff */
[----:B------:R-:W-:-:S04]  /*5c30*/  IMAD.WIDE.U32 R6, P1, R5, UR11, R6 ;  /* 0x0000000b05067c25 */ /* 0x000fc8000f820006 */
[----:B------:R-:W-:-:S04]  /*5c40*/  IMAD.WIDE.U32 R4, R5, UR10, RZ ;  /* 0x0000000a05047c25 */ /* 0x000fc8000f8e00ff */
[----:B------:R-:W-:Y:S01]  /*5c50*/  IMAD.MOV.U32 R4, RZ, RZ, R7 ;  /* 0x000000ffff047224 */ /* 0x000fe200078e0007 */
[----:B------:R-:W-:Y:S01]  /*5c60*/  IADD3 RZ, P3, R5, R6, RZ ;  /* 0x0000000605ff7210 */ /* 0x000fe20007f7e0ff */
[----:B------:R-:W-:-:S04]  /*5c70*/  IMAD.X R5, RZ, RZ, RZ, P1 ;  /* 0x000000ffff057224 */ /* 0x000fc800008e06ff */
[----:B------:R-:W-:-:S08]  /*5c80*/  IMAD.WIDE.U32.X R4, R23, UR11, R4, P3 ;  /* 0x0000000b17047c25 */ /* 0x000fd000098e0404 */
.L_x_109:
[----:B------:R-:W-:Y:S01]  /*5c90*/  ISETP.NE.AND P1, PT, R2, 0x1, PT ;  /* 0x000000010200780c */ /* 0x000fe20003f25270 */
[----:B------:R-:W-:Y:S01]  /*5ca0*/  ULDC UR6, c[0x0][0x648] ;  /* 0x0001920000067ab9 */ /* 0x000fe20000000800 */
[----:B------:R-:W-:Y:S01]  /*5cb0*/  LOP3.LUT R21, R21, UR13, RZ, 0xc0, !PT ;  /* 0x0000000d15157c12 */ /* 0x000fe2000f8ec0ff */
[----:B------:R-:W-:Y:S01]  /*5cc0*/  IMAD.MOV R22, RZ, RZ, -R22 ;  /* 0x000000ffff167224 */ /* 0x000fe200078e0a16 */
[----:B------:R-:W-:Y:S01]  /*5cd0*/  SHF.R.U64 R4, R4, UR6, R5 ;  /* 0x0000000604047c19 */ /* 0x000fe20008001205 */
[----:B------:R-:W-:Y:S01]  /*5ce0*/  ULDC UR6, c[0x0][0x638] ;  /* 0x00018e0000067ab9 */ /* 0x000fe20000000800 */
[----:B------:R-:W-:Y:S01]  /*5cf0*/  ULDC UR7, c[0x0][0x610] ;  /* 0x0001840000077ab9 */ /* 0x000fe20000000800 */
[----:B------:R-:W-:Y:S02]  /*5d00*/  IMAD.MOV.U32 R5, RZ, RZ, 0x1 ;  /* 0x00000001ff057424 */ /* 0x000fe400078e00ff */
[----:B------:R-:W-:Y:S02]  /*5d10*/  IMAD.MOV R6, RZ, RZ, -R4 ;  /* 0x000000ffff067224 */ /* 0x000fe400078e0a04 */
[----:B------:R-:W-:Y:S01]  /*5d20*/  IMAD R21, R4, UR5, R21 ;  /* 0x0000000504157c24 */ /* 0x000fe2000f8e0215 */
[----:B------:R-:W-:Y:S01]  /*5d30*/  LOP3.LUT R4, R9, UR4, RZ, 0xc0, !PT ;  /* 0x0000000409047c12 */ /* 0x000fe2000f8ec0ff */
[----:B0-----:R-:W-:-:S02]  /*5d40*/  @P1 IMAD R14, R20, R22, R13 ;  /* 0x00000016140e1224 */ /* 0x001fc400078e020d */
[----:B------:R-:W-:Y:S01]  /*5d50*/  IMAD R15, R6, UR6, R15 ;  /* 0x00000006060f7c24 */ /* 0x000fe2000f8e020f */
[----:B------:R-:W-:Y:S01]  /*5d60*/  ULDC UR6, c[0x0][0x600] ;  /* 0x0001800000067ab9 */ /* 0x000fe20000000800 */
[----:B------:R-:W-:Y:S02]  /*5d70*/  IMAD R14, R21, UR7, R14 ;  /* 0x00000007150e7c24 */ /* 0x000fe4000f8e020e */
[--C-:B------:R-:W-:Y:S01]  /*5d80*/  IMAD R15, R15, UR6, R4.reuse ;  /* 0x000000060f0f7c24 */ /* 0x100fe2000f8e0204 */
[----:B------:R-:W-:-:S04]  /*5d90*/  PRMT R4, R5, 0x7610, R4 ;  /* 0x0000761005047816 */ /* 0x000fc80000000004 */
[----:B------:R-:W-:Y:S02]  /*5da0*/  SEL R20, R15, R14, !P1 ;  /* 0x0000000e0f147207 */ /* 0x000fe40004800000 */
[----:B------:R-:W-:-:S07]  /*5db0*/  SEL R13, R14, R15, !P1 ;  /* 0x0000000f0e0d7207 */ /* 0x000fce0004800000 */
.L_x_107:
[----:B------:R-:W-:Y:S05]  /*5dc0*/  BSYNC B1 ;  /* 0x0000000000017941 */ /* 0x000fea0003800000 */
.L_x_106:
[----:B------:R-:W-:-:S13]  /*5dd0*/  LOP3.LUT P1, RZ, R4, 0xff, RZ, 0xc0, !PT ;  /* 0x000000ff04ff7812 */ /* 0x000fda000782c0ff */
[----:B------:R-:W-:Y:S05]  /*5de0*/  @P1 BRA `(.L_x_110) ;  /* 0xfffffff400141947 */ /* 0x000fea000383ffff */
[----:B------:R-:W-:Y:S05]  /*5df0*/  BSYNC B0 ;  /* 0x0000000000007941 */ /* 0x000fea0003800000 */
.L_x_98:
[----:B------:R-:W-:-:S03]  /*5e00*/  UMOV UR6, 0xffffffff ;  /* 0xffffffff00067882 */ /* 0x000fc60000000000 */
[----:B------:R-:W-:Y:S05]  /*5e10*/  BRA.DIV UR6, `(.L_x_111) ;  /* 0x0000000606187947 */ /* 0x000fea000b800000 */
[----:B------:R-:W-:-:S13]  /*5e20*/  ELECT P6, URZ, PT ;  /* 0x00000000003f782f */ /* 0x000fda00038c0000 */
.L_x_125:
[----:B------:R-:W-:Y:S04]  /*5e30*/  BSSY B0, `(.L_x_112) ;  /* 0x000002b000007945 */ /* 0x000fe80003800000 */
[----:B------:R-:W-:Y:S05]  /*5e40*/  @!P6 BRA `(.L_x_113) ;  /* 0x0000000000a4e947 */ /* 0x000fea0003800000 */
[----:B------:R-:W-:-:S04]  /*5e50*/  LOP3.LUT R18, R18, 0x2, RZ, 0xfc, !PT ;  /* 0x0000000212127812 */ /* 0x000fc800078efcff */
[----:B------:R-:W-:-:S13]  /*5e60*/  ISETP.NE.AND P0, PT, R18, 0x3, PT ;  /* 0x000000031200780c */ /* 0x000fda0003f05270 */
[----:B------:R-:W-:Y:S05]  /*5e70*/  @!P0 BRA `(.L_x_114) ;  /* 0x0000000000048947 */ /* 0x000fea0003800000 */
[----:B------:R-:W-:Y:S01]  /*5e80*/  BPT.TRAP 0x1 ;  /* 0x000000040000795c */ /* 0x000fe20000300000 */
.L_x_114:
[----:B------:R-:W0:Y:S01]  /*5e90*/  S2R R5, SR_CgaCtaId ;  /* 0x0000000000057919 */ /* 0x000e220000008800 */
[----:B------:R-:W-:Y:S02]  /*5ea0*/  MOV R2, 0x400 ;  /* 0x0000040000027802 */ /* 0x000fe40000000f00 */
[----:B------:R-:W-:Y:S02]  /*5eb0*/  SHF.L.U32 R4, R0, 0x1f, RZ ;  /* 0x0000001f00047819 */ /* 0x000fe400000006ff */
[----:B0-----:R-:W-:-:S05]  /*5ec0*/  LEA R2, R5, R2, 0x18 ;  /* 0x0000000205027211 */ /* 0x001fca00078ec0ff */
[----:B------:R-:W-:-:S04]  /*5ed0*/  VIADD R2, R2, 0x20 ;  /* 0x0000002002027836 */ /* 0x000fc80000000000 */
[C---:B------:R-:W-:Y:S02]  /*5ee0*/  IMAD R7, R3.reuse, 0x8, R2 ;  /* 0x0000000803077824 */ /* 0x040fe400078e0202 */
[----:B------:R-:W-:Y:S02]  /*5ef0*/  VIADD R3, R3, 0x1 ;  /* 0x0000000103037836 */ /* 0x000fe40000000000 */
[----:B------:R-:W0:Y:S03]  /*5f00*/  SYNCS.PHASECHK.TRANS64.TRYWAIT P0, [R7+URZ], R4 ;  /* 0x00000004070075a7 */ /* 0x000e26000800017f */
[----:B------:R-:W-:-:S04]  /*5f10*/  ISETP.NE.AND P1, PT, R3, 0x4, PT ;  /* 0x000000040300780c */ /* 0x000fc80003f25270 */
[----:B------:R-:W-:Y:S02]  /*5f20*/  SEL R5, RZ, 0x1, P1 ;  /* 0x00000001ff057807 */ /* 0x000fe40000800000 */
[----:B------:R-:W-:Y:S02]  /*5f30*/  SEL R3, R3, RZ, P1 ;  /* 0x000000ff03037207 */ /* 0x000fe40000800000 */
[----:B------:R-:W-:-:S03]  /*5f40*/  LOP3.LUT R6, R0, R5, RZ, 0x3c, !PT ;  /* 0x0000000500067212 */ /* 0x000fc600078e3cff */
[----:B------:R-:W-:Y:S01]  /*5f50*/  IMAD R8, R3, 0x8, R2 ;  /* 0x0000000803087824 */ /* 0x000fe200078e0202 */
[----:B------:R-:W-:Y:S01]  /*5f60*/  SHF.L.U32 R5, R6, 0x1f, RZ ;  /* 0x0000001f06057819 */ /* 0x000fe200000006ff */
[----:B0-----:R-:W-:Y:S06]  /*5f70*/  @!P0 BRA `(.L_x_115) ;  /* 0x0000000000e08947 */ /* 0x001fec0003800000 */
.L_x_126:
[----:B------:R-:W1:Y:S01]  /*5f80*/  SYNCS.PHASECHK.TRANS64.TRYWAIT P0, [R8+URZ], R5 ;  /* 0x00000005080075a7 */ /* 0x000e62000800017f */
[----:B------:R-:W-:-:S05]  /*5f90*/  VIADD R0, R3, 0x1 ;  /* 0x0000000103007836 */ /* 0x000fca0000000000 */
[----:B------:R-:W-:-:S04]  /*5fa0*/  ISETP.NE.AND P1, PT, R0, 0x4, PT ;  /* 0x000000040000780c */ /* 0x000fc80003f25270 */
[----:B------:R-:W-:Y:S02]  /*5fb0*/  SEL R3, RZ, 0x1, P1 ;  /* 0x00000001ff037807 */ /* 0x000fe40000800000 */
[----:B0-----:R-:W-:Y:S02]  /*5fc0*/  SEL R7, R0, RZ, P1 ;  /* 0x000000ff00077207 */ /* 0x001fe40000800000 */
[----:B------:R-:W-:-:S03]  /*5fd0*/  LOP3.LUT R9, R6, R3, RZ, 0x3c, !PT ;  /* 0x0000000306097212 */ /* 0x000fc600078e3cff */
[----:B------:R-:W-:Y:S01]  /*5fe0*/  IMAD R11, R7, 0x8, R2 ;  /* 0x00000008070b7824 */ /* 0x000fe200078e0202 */
[----:B------:R-:W-:Y:S01]  /*5ff0*/  SHF.L.U32 R6, R9, 0x1f, RZ ;  /* 0x0000001f09067819 */ /* 0x000fe200000006ff */
[----:B-1----:R-:W-:Y:S06]  /*6000*/  @!P0 BRA `(.L_x_116) ;  /* 0x0000000000d08947 */ /* 0x002fec0003800000 */
.L_x_127:
[----:B------:R-:W1:Y:S01]  /*6010*/  SYNCS.PHASECHK.TRANS64.TRYWAIT P0, [R11+URZ], R6 ;  /* 0x000000060b0075a7 */ /* 0x000e62000800017f */
[----:B------:R-:W-:-:S05]  /*6020*/  VIADD R0, R7, 0x1 ;  /* 0x0000000107007836 */ /* 0x000fca0000000000 */
[----:B------:R-:W-:-:S04]  /*6030*/  ISETP.NE.AND P1, PT, R0, 0x4, PT ;  /* 0x000000040000780c */ /* 0x000fc80003f25270 */
[----:B------:R-:W-:Y:S02]  /*6040*/  SEL R4, RZ, 0x1, P1 ;  /* 0x00000001ff047807 */ /* 0x000fe40000800000 */
[----:B------:R-:W-:Y:S02]  /*6050*/  SEL R3, R0, RZ, P1 ;  /* 0x000000ff00037207 */ /* 0x000fe40000800000 */
[----:B------:R-:W-:Y:S01]  /*6060*/  LOP3.LUT R0, R9, R4, RZ, 0x3c, !PT ;  /* 0x0000000409007212 */ /* 0x000fe200078e3cff */
[----:B-1----:R-:W-:Y:S06]  /*6070*/  @!P0 BRA `(.L_x_117) ;  /* 0x0000000000c88947 */ /* 0x002fec0003800000 */
.L_x_128:
[----:B------:R-:W-:Y:S01]  /*6080*/  IMAD R3, R3, 0x8, R2 ;  /* 0x0000000803037824 */ /* 0x000fe200078e0202 */
[----:B------:R-:W-:-:S07]  /*6090*/  SHF.L.U32 R0, R0, 0x1f, RZ ;  /* 0x0000001f00007819 */ /* 0x000fce00000006ff */
.L_x_118:
[----:B--2---:R2:W3:Y:S02]  /*60a0*/  SYNCS.PHASECHK.TRANS64.TRYWAIT P0, [R3+URZ], R0 ;  /* 0x00000000030075a7 */ /* 0x0044e4000800017f */
[----:B---3--:R-:W-:Y:S05]  /*60b0*/  @!P0 NANOSLEEP.SYNCS 0x989680 ;  /* 0x009896800000895d */ /* 0x008fea0003900000 */
[----:B------:R-:W3:Y:S02]  /*60c0*/  @!P0 SYNCS.PHASECHK.TRANS64 P0, [R3+URZ], R0 ;  /* 0x00000000030085a7 */ /* 0x000ee4000800007f */
[----:B---3--:R-:W-:Y:S05]  /*60d0*/  @!P0 BRA `(.L_x_118) ;  /* 0xfffffffc00f08947 */ /* 0x008fea000383ffff */
.L_x_113:
[----:B------:R-:W-:Y:S05]  /*60e0*/  BSYNC B0 ;  /* 0x0000000000007941 */ /* 0x000fea0003800000 */
.L_x_112:
[----:B------:R-:W-:Y:S05]  /*60f0*/  EXIT ;  /* 0x000000000000794d */ /* 0x000fea0003800000 */
.L_x_17:
[----:B-1----:R1:W2:Y:S02]  /*6100*/  SYNCS.PHASECHK.TRANS64.TRYWAIT P1, [R3+URZ], R0 ;  /* 0x00000000030075a7 */ /* 0x0022a4000802017f */
[----:B--2---:R-:W-:Y:S05]  /*6110*/  @!P1 NANOSLEEP.SYNCS 0x989680 ;  /* 0x009896800000995d */ /* 0x004fea0003900000 */
[----:B------:R-:W2:Y:S02]  /*6120*/  @!P1 SYNCS.PHASECHK.TRANS64 P1, [R3+URZ], R0 ;  /* 0x00000000030095a7 */ /* 0x000ea4000802007f */
[----:B--2---:R-:W-:Y:S05]  /*6130*/  @!P1 BRA `(.L_x_17) ;  /* 0xfffffffc00f09947 */ /* 0x004fea000383ffff */
[----:B------:R-:W-:Y:S05]  /*6140*/  BRA `(.L_x_16) ;  /* 0xffffffb000d87947 */ /* 0x000fea000383ffff */
.L_x_22:
[----:B-1----:R-:W-:-:S04]  /*6150*/  IMAD.U32 R4, RZ, RZ, UR8 ;  /* 0x00000008ff047e24 */ /* 0x002fc8000f8e00ff */
[----:B------:R1:W2:Y:S03]  /*6160*/  SYNCS.PHASECHK.TRANS64.TRYWAIT P1, [R4+URZ], R3 ;  /* 0x00000003040075a7 */ /* 0x0002a6000802017f */
[----:B--2---:R-:W-:Y:S05]  /*6170*/  @!P1 NANOSLEEP.SYNCS 0x989680 ;  /* 0x009896800000995d */ /* 0x004fea0003900000 */
[----:B------:R-:W2:Y:S02]  /*6180*/  @!P1 SYNCS.PHASECHK.TRANS64 P1, [R4+URZ], R3 ;  /* 0x00000003040095a7 */ /* 0x000ea4000802007f */
[----:B--2---:R-:W-:Y:S05]  /*6190*/  @!P1 BRA `(.L_x_22) ;  /* 0xfffffffc00ec9947 */ /* 0x004fea000383ffff */
[----:B------:R-:W-:Y:S05]  /*61a0*/  BRA `(.L_x_21) ;  /* 0xffffffb800147947 */ /* 0x000fea000383ffff */
.L_x_99:
[----:B------:R-:W-:Y:S01]  /*61b0*/  BSSY B1, `(.L_x_119) ;  /* 0x0000006000017945 */ /* 0x000fe20003800000 */
[----:B------:R-:W-:-:S07]  /*61c0*/  IMAD.MOV.U32 R15, RZ, RZ, -0x1 ;  /* 0xffffffffff0f7424 */ /* 0x000fce00078e00ff */
[----:B------:R-:W-:Y:S05]  /*61d0*/  WARPSYNC.COLLECTIVE R15, `(.L_x_120) ;  /* 0x000000000f0c7348 */ /* 0x000fea0003c00000 */
[----:B------:R-:W-:Y:S02]  /*61e0*/  ELECT P6, UR62, PT ;  /* 0x00000000003e782f */ /* 0x000fe400038c0000 */
[----:B------:R-:W-:Y:S01]  /*61f0*/  MOV R14, UR62 ;  /* 0x0000003e000e7c02 */ /* 0x000fe20008000f00 */
[----:B------:R-:W-:Y:S10]  /*6200*/  ENDCOLLECTIVE ;  /* 0x000000000000791b */ /* 0x000ff40003800000 */
.L_x_120:
[----:B------:R-:W-:Y:S05]  /*6210*/  BSYNC B1 ;  /* 0x0000000000017941 */ /* 0x000fea0003800000 */
.L_x_119:
[----:B------:R-:W-:Y:S05]  /*6220*/  BRA `(.L_x_121) ;  /* 0xfffffff000107947 */ /* 0x000fea000383ffff */
.L_x_102:
[----:B0-----:R0:W1:Y:S02]  /*6230*/  SYNCS.PHASECHK.TRANS64.TRYWAIT P1, [R14+URZ+0x20], R7 ;  /* 0x000020070e0075a7 */ /* 0x001064000802017f */
[----:B-1----:R-:W-:Y:S05]  /*6240*/  @!P1 NANOSLEEP.SYNCS 0x989680 ;  /* 0x009896800000995d */ /* 0x002fea0003900000 */
[----:B------:R-:W1:Y:S02]  /*6250*/  @!P1 SYNCS.PHASECHK.TRANS64 P1, [R14+URZ+0x20], R7 ;  /* 0x000020070e0095a7 */ /* 0x000e64000802007f */
[----:B-1----:R-:W-:Y:S05]  /*6260*/  @!P1 BRA `(.L_x_102) ;  /* 0xfffffffc00f09947 */ /* 0x002fea000383ffff */
[----:B------:R-:W-:Y:S05]  /*6270*/  BRA `(.L_x_122) ;  /* 0xfffffff000447947 */ /* 0x000fea000383ffff */
.L_x_111:
[----:B------:R-:W-:Y:S01]  /*6280*/  BSSY B0, `(.L_x_123) ;  /* 0x0000006000007945 */ /* 0x000fe20003800000 */
[----:B------:R-:W-:-:S07]  /*6290*/  IMAD.MOV.U32 R15, RZ, RZ, -0x1 ;  /* 0xffffffffff0f7424 */ /* 0x000fce00078e00ff */
[----:B------:R-:W-:Y:S05]  /*62a0*/  WARPSYNC.COLLECTIVE R15, `(.L_x_124) ;  /* 0x000000000f0c7348 */ /* 0x000fea0003c00000 */
[----:B------:R-:W-:Y:S02]  /*62b0*/  ELECT P6, UR62, PT ;  /* 0x00000000003e782f */ /* 0x000fe400038c0000 */
[----:B------:R-:W-:Y:S01]  /*62c0*/  MOV R14, UR62 ;  /* 0x0000003e000e7c02 */ /* 0x000fe20008000f00 */
[----:B------:R-:W-:Y:S10]  /*62d0*/  ENDCOLLECTIVE ;  /* 0x000000000000791b */ /* 0x000ff40003800000 */
.L_x_124:
[----:B------:R-:W-:Y:S05]  /*62e0*/  BSYNC B0 ;  /* 0x0000000000007941 */ /* 0x000fea0003800000 */
.L_x_123:
[----:B------:R-:W-:Y:S05]  /*62f0*/  BRA `(.L_x_125) ;  /* 0xfffffff800cc7947 */ /* 0x000fea000383ffff */
.L_x_115:
[----:B0-----:R0:W1:Y:S02]  /*6300*/  SYNCS.PHASECHK.TRANS64.TRYWAIT P0, [R7+URZ], R4 ;  /* 0x00000004070075a7 */ /* 0x001064000800017f */
[----:B-1----:R-:W-:Y:S05]  /*6310*/  @!P0 NANOSLEEP.SYNCS 0x989680 ;  /* 0x009896800000895d */ /* 0x002fea0003900000 */
[----:B------:R-:W1:Y:S02]  /*6320*/  @!P0 SYNCS.PHASECHK.TRANS64 P0, [R7+URZ], R4 ;  /* 0x00000004070085a7 */ /* 0x000e64000800007f */
[----:B-1----:R-:W-:Y:S05]  /*6330*/  @!P0 BRA `(.L_x_115) ;  /* 0xfffffffc00f08947 */ /* 0x002fea000383ffff */
[----:B------:R-:W-:Y:S05]  /*6340*/  BRA `(.L_x_126) ;  /* 0xfffffffc000c7947 */ /* 0x000fea000383ffff */
.L_x_116:
[----:B0-----:R0:W1:Y:S02]  /*6350*/  SYNCS.PHASECHK.TRANS64.TRYWAIT P0, [R8+URZ], R5 ;  /* 0x00000005080075a7 */ /* 0x001064000800017f */
[----:B-1----:R-:W-:Y:S05]  /*6360*/  @!P0 NANOSLEEP.SYNCS 0x989680 ;  /* 0x009896800000895d */ /* 0x002fea0003900000 */
[----:B------:R-:W1:Y:S02]  /*6370*/  @!P0 SYNCS.PHASECHK.TRANS64 P0, [R8+URZ], R5 ;  /* 0x00000005080085a7 */ /* 0x000e64000800007f */
[----:B-1----:R-:W-:Y:S05]  /*6380*/  @!P0 BRA `(.L_x_116) ;  /* 0xfffffffc00f08947 */ /* 0x002fea000383ffff */
[----:B------:R-:W-:Y:S05]  /*6390*/  BRA `(.L_x_127) ;  /* 0xfffffffc001c7947 */ /* 0x000fea000383ffff */
.L_x_117:
[----:B-1----:R1:W2:Y:S02]  /*63a0*/  SYNCS.PHASECHK.TRANS64.TRYWAIT P0, [R11+URZ], R6 ;  /* 0x000000060b0075a7 */ /* 0x0022a4000800017f */
[----:B--2---:R-:W-:Y:S05]  /*63b0*/  @!P0 NANOSLEEP.SYNCS 0x989680 ;  /* 0x009896800000895d */ /* 0x004fea0003900000 */
[----:B------:R-:W2:Y:S02]  /*63c0*/  @!P0 SYNCS.PHASECHK.TRANS64 P0, [R11+URZ], R6 ;  /* 0x000000060b0085a7 */ /* 0x000ea4000800007f */
[----:B--2---:R-:W-:Y:S05]  /*63d0*/  @!P0 BRA `(.L_x_117) ;  /* 0xfffffffc00f08947 */ /* 0x004fea000383ffff */
[----:B------:R-:W-:Y:S05]  /*63e0*/  BRA `(.L_x_128) ;  /* 0xfffffffc00247947 */ /* 0x000fea000383ffff */
.L_x_129:
[----:B------:R-:W-:-:S00]  /*63f0*/  BRA `(.L_x_129) ;  /* 0xfffffffc00fc7947 */ /* 0x000fc0000383ffff */
[----:B------:R-:W-:-:S00]  /*6400*/  NOP ;  /* 0x0000000000007918 */ /* 0x000fc00000000000 */
[----:B------:R-:W-:-:S00]  /*6410*/  NOP ;  /* 0x0000000000007918 */ /* 0x000fc00000000000 */
[----:B------:R-:W-:-:S00]  /*6420*/  NOP ;  /* 0x0000000000007918 */ /* 0x000fc00000000000 */
[----:B------:R-:W-:-:S00]  /*6430*/  NOP ;  /* 0x0000000000007918 */ /* 0x000fc00000000000 */
[----:B------:R-:W-:-:S00]  /*6440*/  NOP ;  /* 0x0000000000007918 */ /* 0x000fc00000000000 */
[----:B------:R-:W-:-:S00]  /*6450*/  NOP ;  /* 0x0000000000007918 */ /* 0x000fc00000000000 */
[----:B------:R-:W-:-:S00]  /*6460*/  NOP ;  /* 0x0000000000007918 */ /* 0x000fc00000000000 */
[----:B------:R-:W-:-:S00]  /*6470*/  NOP ;  /* 0x0000000000007918 */ /* 0x000fc00000000000 */
.L_x_130:


//--------------------- .nv.global.init           --------------------------
	.section	.nv.global.init,"aw",@progbits
.nv.global.init:
	.type		$str$22,@object
	.size		$str$22,($str$23 - $str$22)
$str$22:
        /*0000*/ 	.byte	0x6b, 0x5f, 0x74, 0x69, 0x6c, 0x65, 0x5f, 0x63, 0x6f, 0x75, 0x6e, 0x74, 0x20, 0x3e, 0x3d, 0x20
        /*0010*/ 	.byte	0x31, 0x00
	.type		$str$23,@object
	.size		$str$23,(__unnamed_1 - $str$23)
$str$23:
        /*0012*/ 	.byte	0x2f, 0x74, 0x6d, 0x70, 0x2f, 0x63, 0x75, 0x74, 0x6c, 0x61, 0x73, 0x73, 0x5f, 0x73, 0x77, 0x65
        /*0022*/ 	.byte	0x65, 0x70, 0x5f, 0x73, 0x72, 0x63, 0x2f, 0x69, 0x6e, 0x63, 0x6c, 0x75, 0x64, 0x65, 0x2f, 0x63
        /*0032*/ 	.byte	0x75, 0x74, 0x6c, 0x61, 0x73, 0x73, 0x2f, 0x67, 0x65, 0x6d, 0x6d, 0x2f, 0x63, 0x6f, 0x6c, 0x6c
        /*0042*/ 	.byte	0x65, 0x63, 0x74, 0x69, 0x76, 0x65, 0x2f, 0x73, 0x6d, 0x39, 0x30, 0x5f, 0x6d, 0x6d, 0x61, 0x5f
        /*0052*/ 	.byte	0x74, 0x6d, 0x61, 0x5f, 0x67, 0x6d, 0x6d, 0x61, 0x5f, 0x73, 0x73, 0x5f, 0x77, 0x61, 0x72, 0x70
        /*0062*/ 	.byte	0x73, 0x70, 0x65, 0x63, 0x69, 0x61, 0x6c, 0x69, 0x7a, 0x65, 0x64, 0x2e, 0x68, 0x70, 0x70, 0x00
	.type		__unnamed_1,@object
	.size		__unnamed_1,(.L_0 - __unnamed_1)
__unnamed_1:
        /*0072*/ 	.byte	0x76, 0x6f, 0x69, 0x64, 0x20, 0x63, 0x75, 0x74, 0x6c, 0x61, 0x73, 0x73, 0x3a, 0x3a, 0x67, 0x65
        /* <DEDUP_REMOVED lines=179> */
        /*0bb2*/ 	.byte	0x64, 0x65, 0x6e, 0x74, 0x69, 0x74, 0x79, 0x5d, 0x00
.L_0:


//--------------------- .nv.shared._ZN7cutlass13device_kernelINS_4gemm6kernel13GemmUniversalIN4cute5tupleIJiiiiEEENS1_10collective13CollectiveMmaINS1_34MainloopSm90TmaGmmaWarpSpecializedILi4ENS5_IJNS4_1CILi1EEESB_SB_EEENS1_35KernelTmaWarpSpecializedCooperativeEEENS5_IJNSA_ILi128EEENSA_ILi64EEESF_EEENS_6half_tENS5_IJlSB_lEEESI_SJ_NS4_8TiledMMAINS4_8MMA_AtomIJNS4_4SM904GMMA25MMA_64x64x16_F32F16F16_SSILNSN_5MajorE0ELSP_0ELNSN_7ScaleInE1ELSQ_1EEEEEENS4_6LayoutINS5_IJNSA_ILi2EEESB_SB_EEENS5_IJSB_NSA_ILi0EEESW_EEEEENS5_IJNS4_10UnderscoreESZ_SZ_EEEEENS4_13SM90_TMA_LOADENS4_14ComposedLayoutINS4_7SwizzleILi3ELi4ELi3EEENS4_18smem_ptr_flag_bitsILi16EEENST_INS5_IJNSA_ILi8EEESG_EEENS5_IJSG_SB_EEEEEEEvNS4_8identityES12_S1C_vS1D_EENS_8epilogue10collective6detail29Sm90TmaWarpSpecializedAdapterINS1G_15DefaultEpilogueISI_SJ_SJ_NS1F_6thread17LinearCombinationISI_Li1EffLNS1K_9ScaleType4KindE0ELNS_15FloatRoundStyleE2ESI_EENS1_15EpilogueDefaultEEEEEvvEEEEvNT_6ParamsE --------------------------
	.section	.nv.shared._ZN7cutlass13device_kernelINS_4gemm6kernel13GemmUniversalIN4cute5tupleIJiiiiEEENS1_10collective13CollectiveMmaINS1_34MainloopSm90TmaGmmaWarpSpecializedILi4ENS5_IJNS4_1CILi1EEESB_SB_EEENS1_35KernelTmaWarpSpecializedCooperativeEEENS5_IJNSA_ILi128EEENSA_ILi64EEESF_EEENS_6half_tENS5_IJlSB_lEEESI_SJ_NS4_8TiledMMAINS4_8MMA_AtomIJNS4_4SM904GMMA25MMA_64x64x16_F32F16F16_SSILNSN_5MajorE0ELSP_0ELNSN_7ScaleInE1ELSQ_1EEEEEENS4_6LayoutINS5_IJNSA_ILi2EEESB_SB_EEENS5_IJSB_NSA_ILi0EEESW_EEEEENS5_IJNS4_10UnderscoreESZ_SZ_EEEEENS4_13SM90_TMA_LOADENS4_14ComposedLayoutINS4_7SwizzleILi3ELi4ELi3EEENS4_18smem_ptr_flag_bitsILi16EEENST_INS5_IJNSA_ILi8EEESG_EEENS5_IJSG_SB_EEEEEEEvNS4_8identityES12_S1C_vS1D_EENS_8epilogue10collective6detail29Sm90TmaWarpSpecializedAdapterINS1G_15DefaultEpilogueISI_SJ_SJ_NS1F_6thread17LinearCombinationISI_Li1EffLNS1K_9ScaleType4KindE0ELNS_15FloatRoundStyleE2ESI_EENS1_15EpilogueDefaultEEEEEvvEEEEvNT_6ParamsE,"aw",@nobits
	.sectionflags	@""
	.align	16
	.zero		1024


//--------------------- .nv.shared.reserved.0     --------------------------
	.section	.nv.shared.reserved.0,"aw",@nobits
	.weak		__nv_reservedSMEM_offset_0_alias
	.size		__nv_reservedSMEM_offset_0_alias, 0, 0
	.other		__nv_reservedSMEM_offset_0_alias,@"STO_CUDA_RESERVED_SHARED STV_DEFAULT"
__nv_reservedSMEM_offset_0_alias:
	.zero		0


//--------------------- .nv.global                --------------------------
	.section	.nv.global,"aw",@nobits
.nv.global:
	.type		_ZN40_INTERNAL_220166fc_4_k_cu_1ab16116_301574cute1_E,@object
	.size		_ZN40_INTERNAL_220166fc_4_k_cu_1ab16116_301574cute1_E,(_ZN40_INTERNAL_220166fc_4_k_cu_1ab16116_301574cuda3std3__45__cpo6cbeginE - _ZN40_INTERNAL_220166fc_4_k_cu_1ab16116_301574cute1_E)
_ZN40_INTERNAL_220166fc_4_k_cu_1ab16116_301574cute1_E:
	.zero		1
	.type		_ZN40_INTERNAL_220166fc_4_k_cu_1ab16116_301574cuda3std3__45__cpo6cbeginE,@object
	.size		_ZN40_INTERNAL_220166fc_4_k_cu_1ab16116_301574cuda3std3__45__cpo6cbeginE,(_ZN40_INTERNAL_220166fc_4_k_cu_1ab16116_301574cuda3std3__48in_placeE - _ZN40_INTERNAL_220166fc_4_k_cu_1ab16116_301574cuda3std3__45__cpo6cbeginE)
_ZN40_INTERNAL_220166fc_4_k_cu_1ab16116_301574cuda3std3__45__cpo6cbeginE:
	.zero		1
	.type		_ZN40_INTERNAL_220166fc_4_k_cu_1ab16116_301574cuda3std3__48in_placeE,@object
	.size		_ZN40_INTERNAL_220166fc_4_k_cu_1ab16116_301574cuda3std3__48in_placeE,(_ZN40_INTERNAL_220166fc_4_k_cu_1ab16116_301574cuda3std6ranges3__45__cpo9iter_moveE - _ZN40_INTERNAL_220166fc_4_k_cu_1ab16116_301574cuda3std3__48in_placeE)
_ZN40_INTERNAL_220166fc_4_k_cu_1ab16116_301574cuda3std3__48in_placeE:
	.zero		1
	.type		_ZN40_INTERNAL_220166fc_4_k_cu_1ab16116_301574cuda3std6ranges3__45__cpo9iter_moveE,@object
	.size		_ZN40_INTERNAL_220166fc_4_k_cu_1ab16116_301574cuda3std6ranges3__45__cpo9iter_moveE,(_ZN40_INTERNAL_220166fc_4_k_cu_1ab16116_301574cuda3std3__45__cpo5beginE - _ZN40_INTERNAL_220166fc_4_k_cu_1ab16116_301574cuda3std6ranges3__45__cpo9iter_moveE)
_ZN40_INTERNAL_220166fc_4_k_cu_1ab16116_301574cuda3std6ranges3__45__cpo9iter_moveE:
	.zero		1
	.type		_ZN40_INTERNAL_220166fc_4_k_cu_1ab16116_301574cuda3std3__45__cpo5beginE,@object
	.size		_ZN40_INTERNAL_220166fc_4_k_cu_1ab16116_301574cuda3std3__45__cpo5beginE,(_ZN40_INTERNAL_220166fc_4_k_cu_1ab16116_301574cuda3std3__442_GLOBAL__N__220166fc_4_k_cu_1ab16116_301576ignoreE - _ZN40_INTERNAL_220166fc_4_k_cu_1ab16116_301574cuda3std3__45__cpo5beginE)
_ZN40_INTERNAL_220166fc_4_k_cu_1ab16116_301574cuda3std3__45__cpo5beginE:
	.zero		1
	.type		_ZN40_INTERNAL_220166fc_4_k_cu_1ab16116_301574cuda3std3__442_GLOBAL__N__220166fc_4_k_cu_1ab16116_301576ignoreE,@object
	.size		_ZN40_INTERNAL_220166fc_4_k_cu_1ab16116_301574cuda3std3__442_GLOBAL__N__220166fc_4_k_cu_1ab16116_301576ignoreE,(_ZN40_INTERNAL_220166fc_4_k_cu_1ab16116_301574cute7productE - _ZN40_INTERNAL_220166fc_4_k_cu_1ab16116_301574cuda3std3__442_GLOBAL__N__220166fc_4_k_cu_1ab16116_301576ignoreE)
_ZN40_INTERNAL_220166fc_4_k_cu_1ab16116_301574cuda3std3__442_GLOBAL__N__220166fc_4_k_cu_1ab16116_301576ignoreE:
	.zero		1
	.type		_ZN40_INTERNAL_220166fc_4_k_cu_1ab16116_301574cute7productE,@object
	.size		_ZN40_INTERNAL_220166fc_4_k_cu_1ab16116_301574cute7productE,(_ZN40_INTERNAL_220166fc_4_k_cu_1ab16116_301574cuda3std3__45__cpo3endE - _ZN40_INTERNAL_220166fc_4_k_cu_1ab16116_301574cute7productE)
_ZN40_INTERNAL_220166fc_4_k_cu_1ab16116_301574cute7productE:
	.zero		1
	.type		_ZN40_INTERNAL_220166fc_4_k_cu_1ab16116_301574cuda3std3__45__cpo3endE,@object
	.size		_ZN40_INTERNAL_220166fc_4_k_cu_1ab16116_301574cuda3std3__45__cpo3endE,(_ZN40_INTERNAL_220166fc_4_k_cu_1ab16116_301574cuda3std3__419piecewise_constructE - _ZN40_INTERNAL_220166fc_4_k_cu_1ab16116_301574cuda3std3__45__cpo3endE)
_ZN40_INTERNAL_220166fc_4_k_cu_1ab16116_301574cuda3std3__45__cpo3endE:
	.zero		1
	.type		_ZN40_INTERNAL_220166fc_4_k_cu_1ab16116_301574cuda3std3__419piecewise_constructE,@object
	.size		_ZN40_INTERNAL_220166fc_4_k_cu_1ab16116_301574cuda3std3__419piecewise_constructE,(_ZN40_INTERNAL_220166fc_4_k_cu_1ab16116_301574cuda3std3__45__cpo4cendE - _ZN40_INTERNAL_220166fc_4_k_cu_1ab16116_301574cuda3std3__419piecewise_constructE)
_ZN40_INTERNAL_220166fc_4_k_cu_1ab16116_301574cuda3std3__419piecewise_constructE:
	.zero		1
	.type		_ZN40_INTERNAL_220166fc_4_k_cu_1ab16116_301574cuda3std3__45__cpo4cendE,@object
	.size		_ZN40_INTERNAL_220166fc_4_k_cu_1ab16116_301574cuda3std3__45__cpo4cendE,(_ZN40_INTERNAL_220166fc_4_k_cu_1ab16116_301574cuda3std6ranges3__45__cpo4swapE - _ZN40_INTERNAL_220166fc_4_k_cu_1ab16116_301574cuda3std3__45__cpo4cendE)
_ZN40_INTERNAL_220166fc_4_k_cu_1ab16116_301574cuda3std3__45__cpo4cendE:
	.zero		1
	.type		_ZN40_INTERNAL_220166fc_4_k_cu_1ab16116_301574cuda3std6ranges3__45__cpo4swapE,@object
	.size		_ZN40_INTERNAL_220166fc_4_k_cu_1ab16116_301574cuda3std6ranges3__45__cpo4swapE,(.L_8 - _ZN40_INTERNAL_220166fc_4_k_cu_1ab16116_301574cuda3std6ranges3__45__cpo4swapE)
_ZN40_INTERNAL_220166fc_4_k_cu_1ab16116_301574cuda3std6ranges3__45__cpo4swapE:
	.zero		1
.L_8:


//--------------------- .nv.constant0._ZN7cutlass13device_kernelINS_4gemm6kernel13GemmUniversalIN4cute5tupleIJiiiiEEENS1_10collective13CollectiveMmaINS1_34MainloopSm90TmaGmmaWarpSpecializedILi4ENS5_IJNS4_1CILi1EEESB_SB_EEENS1_35KernelTmaWarpSpecializedCooperativeEEENS5_IJNSA_ILi128EEENSA_ILi64EEESF_EEENS_6half_tENS5_IJlSB_lEEESI_SJ_NS4_8TiledMMAINS4_8MMA_AtomIJNS4_4SM904GMMA25MMA_64x64x16_F32F16F16_SSILNSN_5MajorE0ELSP_0ELNSN_7ScaleInE1ELSQ_1EEEEEENS4_6LayoutINS5_IJNSA_ILi2EEESB_SB_EEENS5_IJSB_NSA_ILi0EEESW_EEEEENS5_IJNS4_10UnderscoreESZ_SZ_EEEEENS4_13SM90_TMA_LOADENS4_14ComposedLayoutINS4_7SwizzleILi3ELi4ELi3EEENS4_18smem_ptr_flag_bitsILi16EEENST_INS5_IJNSA_ILi8EEESG_EEENS5_IJSG_SB_EEEEEEEvNS4_8identityES12_S1C_vS1D_EENS_8epilogue10collective6detail29Sm90TmaWarpSpecializedAdapterINS1G_15DefaultEpilogueISI_SJ_SJ_NS1F_6thread17LinearCombinationISI_Li1EffLNS1K_9ScaleType4KindE0ELNS_15FloatRoundStyleE2ESI_EENS1_15EpilogueDefaultEEEEEvvEEEEvNT_6ParamsE --------------------------
	.section	.nv.constant0._ZN7cutlass13device_kernelINS_4gemm6kernel13GemmUniversalIN4cute5tupleIJiiiiEEENS1_10collective13CollectiveMmaINS1_34MainloopSm90TmaGmmaWarpSpecializedILi4ENS5_IJNS4_1CILi1EEESB_SB_EEENS1_35KernelTmaWarpSpecializedCooperativeEEENS5_IJNSA_ILi128EEENSA_ILi64EEESF_EEENS_6half_tENS5_IJlSB_lEEESI_SJ_NS4_8TiledMMAINS4_8MMA_AtomIJNS4_4SM904GMMA25MMA_64x64x16_F32F16F16_SSILNSN_5MajorE0ELSP_0ELNSN_7ScaleInE1ELSQ_1EEEEEENS4_6LayoutINS5_IJNSA_ILi2EEESB_SB_EEENS5_IJSB_NSA_ILi0EEESW_EEEEENS5_IJNS4_10UnderscoreESZ_SZ_EEEEENS4_13SM90_TMA_LOADENS4_14ComposedLayoutINS4_7SwizzleILi3ELi4ELi3EEENS4_18smem_ptr_flag_bitsILi16EEENST_INS5_IJNSA_ILi8EEESG_EEENS5_IJSG_SB_EEEEEEEvNS4_8identityES12_S1C_vS1D_EENS_8epilogue10collective6detail29Sm90TmaWarpSpecializedAdapterINS1G_15DefaultEpilogueISI_SJ_SJ_NS1F_6thread17LinearCombinationISI_Li1EffLNS1K_9ScaleType4KindE0ELNS_15FloatRoundStyleE2ESI_EENS1_15EpilogueDefaultEEEEEvvEEEEvNT_6ParamsE,"a",@progbits
	.sectionflags	@""
	.align	4
.nv.constant0._ZN7cutlass13device_kernelINS_4gemm6kernel13GemmUniversalIN4cute5tupleIJiiiiEEENS1_10collective13CollectiveMmaINS1_34MainloopSm90TmaGmmaWarpSpecializedILi4ENS5_IJNS4_1CILi1EEESB_SB_EEENS1_35KernelTmaWarpSpecializedCooperativeEEENS5_IJNSA_ILi128EEENSA_ILi64EEESF_EEENS_6half_tENS5_IJlSB_lEEESI_SJ_NS4_8TiledMMAINS4_8MMA_AtomIJNS4_4SM904GMMA25MMA_64x64x16_F32F16F16_SSILNSN_5MajorE0ELSP_0ELNSN_7ScaleInE1ELSQ_1EEEEEENS4_6LayoutINS5_IJNSA_ILi2EEESB_SB_EEENS5_IJSB_NSA_ILi0EEESW_EEEEENS5_IJNS4_10UnderscoreESZ_SZ_EEEEENS4_13SM90_TMA_LOADENS4_14ComposedLayoutINS4_7SwizzleILi3ELi4ELi3EEENS4_18smem_ptr_flag_bitsILi16EEENST_INS5_IJNSA_ILi8EEESG_EEENS5_IJSG_SB_EEEEEEEvNS4_8identityES12_S1C_vS1D_EENS_8epilogue10collective6detail29Sm90TmaWarpSpecializedAdapterINS1G_15DefaultEpilogueISI_SJ_SJ_NS1F_6thread17LinearCombinationISI_Li1EffLNS1K_9ScaleType4KindE0ELNS_15FloatRoundStyleE2ESI_EENS1_15EpilogueDefaultEEEEEvvEEEEvNT_6ParamsE:
	.zero		1664


//--------------------- SYMBOLS --------------------------

	.type		.nv.reservedSmem.offset0,@object
	.size		.nv.reservedSmem.offset0,0x4
	.type		__assertfail,@function
